// auto-generated by cutlass_sweep.gemm — config: {"arch": "sm_90", "cluster_m": 2, "cluster_n": 1, "dtype": "e4m3", "dtype_b": "e4m3", "layout": "nt", "stages": 0, "tile_k": 64, "tile_m": 384, "tile_n": 32}
#include "cutlass/cutlass.h"
#include "cutlass/gemm/collective/collective_builder.hpp"
#include "cutlass/gemm/device/gemm_universal_adapter.h"
#include "cutlass/gemm/kernel/gemm_universal.hpp"
#include "cutlass/epilogue/collective/collective_builder.hpp"

using ElemA = cutlass::float_e4m3_t;
using ElemB = cutlass::float_e4m3_t;
using ElemCD = cutlass::float_e4m3_t;
using Acc  = float;
using TileShape    = cute::Shape<cute::_384, cute::_32, cute::_64>;
using ClusterShape = cute::Shape<cute::_2, cute::_1, cute::_1>;

using CollectiveEpilogue = typename cutlass::epilogue::collective::CollectiveBuilder<
    cutlass::arch::Sm90, cutlass::arch::OpClassTensorOp,
    TileShape, ClusterShape,
    cutlass::epilogue::collective::EpilogueTileAuto,
    Acc, Acc,
    ElemCD, cutlass::layout::RowMajor, 128 / cutlass::sizeof_bits<ElemCD>::value,
    ElemCD, cutlass::layout::RowMajor, 128 / cutlass::sizeof_bits<ElemCD>::value,
    cutlass::epilogue::collective::EpilogueScheduleAuto
  >::CollectiveOp;

using CollectiveMainloop = typename cutlass::gemm::collective::CollectiveBuilder<
    cutlass::arch::Sm90, cutlass::arch::OpClassTensorOp,
    ElemA, cutlass::layout::RowMajor, 128 / cutlass::sizeof_bits<ElemA>::value,
    ElemB, cutlass::layout::ColumnMajor, 128 / cutlass::sizeof_bits<ElemB>::value,
    Acc,
    TileShape, ClusterShape,
    cutlass::gemm::collective::StageCountAutoCarveout<static_cast<int>(sizeof(typename CollectiveEpilogue::SharedStorage))>,
    cutlass::gemm::collective::KernelScheduleAuto
  >::CollectiveOp;

using GemmKernel = cutlass::gemm::kernel::GemmUniversal<
    cute::Shape<int,int,int,int>,
    CollectiveMainloop,
    CollectiveEpilogue
>;
using Gemm = cutlass::gemm::device::GemmUniversalAdapter<GemmKernel>;

// Force the device kernel symbol into the cubin without needing a host main.
auto* _anchor = &cutlass::device_kernel<GemmKernel>;


// ===== COMPILED SASS (sm_90a) =====

	.target	sm_90a

	.elftype	@"ET_EXEC"


//--------------------- .note.nv.tkinfo           --------------------------
	.section	.note.nv.tkinfo,"",@"SHT_NOTE"
	.sectionflags	@"SHF_NOTE_NV_TKINFO"
	.tkinfo
        /*0018*/ 	.word	0x00000002
        /*0030*/ 	.string	""
        /*0030*/ 	.string	"ptxas"
        /*0030*/ 	.string	"Cuda compilation tools, release 13.0, V13.0.88"
        /*0030*/ 	.string	"Build cuda_13.0.r13.0/compiler.36424714_0"
        /*0030*/ 	.string	"-arch sm_90a -m 64 "



//--------------------- .note.nv.cuinfo           --------------------------
	.section	.note.nv.cuinfo,"",@"SHT_NOTE"
	.sectionflags	@"SHF_NOTE_NV_CUINFO"
        /*0018*/ 	.short	0x0002
        /*001a*/ 	.short	0x005a
        /*001c*/ 	.short	0x0082
	.zero		2


//--------------------- .nv.info                  --------------------------
	.section	.nv.info,"",@"SHT_CUDA_INFO"
	.align	4


	//----- nvinfo : EIATTR_REGCOUNT
	.align		4
        /*0000*/ 	.byte	0x04, 0x2f
        /*0002*/ 	.short	(.L_12 - .L_11)
	.align		4
.L_11:
        /*0004*/ 	.word	index@(_ZN7cutlass13device_kernelINS_4gemm6kernel13GemmUniversalIN4cute5tupleIJiiiiEEENS1_10collective13CollectiveMmaINS1_37MainloopSm90TmaGmmaWarpSpecializedFP8ILi8ENS5_IJNS4_1CILi2EEENSA_ILi1EEESC_EEENS1_35KernelTmaWarpSpecializedCooperativeEEENS5_IJNSA_ILi384EEENSA_ILi32EEENSA_ILi64EEEEEENS_12float_e4m3_tENS5_IJlSC_lEEESK_SL_NS4_8TiledMMAINS4_8MMA_AtomIJNS4_4SM904GMMA30MMA_64x32x32_F32E4M3E4M3_SS_TNILNSP_7ScaleInE1ELSR_1EEEEEENS4_6LayoutISD_NS5_IJSC_NSA_ILi0EEESV_EEEEENS5_IJNS4_10UnderscoreESY_SY_EEEEENS4_13SM90_TMA_LOADENS4_14ComposedLayoutINS4_7SwizzleILi2ELi4ELi3EEENS4_18smem_ptr_flag_bitsILi8EEENSU_INS5_IJNSA_ILi8EEESI_EEENS5_IJSI_SC_EEEEEEEvNS4_8identityENS4_23SM90_TMA_LOAD_MULTICASTES1B_vS1C_EENS_8epilogue10collective6detail29Sm90TmaWarpSpecializedAdapterINS1G_15DefaultEpilogueISK_SL_SL_NS1F_6thread17LinearCombinationISK_Li1EffLNS1K_9ScaleType4KindE0ELNS_15FloatRoundStyleE2ESK_EENS1_15EpilogueDefaultEEEEEvvEEEEvNT_6ParamsE)
        /*0008*/ 	.word	0x000000a8


	//----- nvinfo : EIATTR_FRAME_SIZE
	.align		4
.L_12:
        /*000c*/ 	.byte	0x04, 0x11
        /*000e*/ 	.short	(.L_14 - .L_13)
	.align		4
.L_13:
        /*0010*/ 	.word	index@(_ZN7cutlass13device_kernelINS_4gemm6kernel13GemmUniversalIN4cute5tupleIJiiiiEEENS1_10collective13CollectiveMmaINS1_37MainloopSm90TmaGmmaWarpSpecializedFP8ILi8ENS5_IJNS4_1CILi2EEENSA_ILi1EEESC_EEENS1_35KernelTmaWarpSpecializedCooperativeEEENS5_IJNSA_ILi384EEENSA_ILi32EEENSA_ILi64EEEEEENS_12float_e4m3_tENS5_IJlSC_lEEESK_SL_NS4_8TiledMMAINS4_8MMA_AtomIJNS4_4SM904GMMA30MMA_64x32x32_F32E4M3E4M3_SS_TNILNSP_7ScaleInE1ELSR_1EEEEEENS4_6LayoutISD_NS5_IJSC_NSA_ILi0EEESV_EEEEENS5_IJNS4_10UnderscoreESY_SY_EEEEENS4_13SM90_TMA_LOADENS4_14ComposedLayoutINS4_7SwizzleILi2ELi4ELi3EEENS4_18smem_ptr_flag_bitsILi8EEENSU_INS5_IJNSA_ILi8EEESI_EEENS5_IJSI_SC_EEEEEEEvNS4_8identityENS4_23SM90_TMA_LOAD_MULTICASTES1B_vS1C_EENS_8epilogue10collective6detail29Sm90TmaWarpSpecializedAdapterINS1G_15DefaultEpilogueISK_SL_SL_NS1F_6thread17LinearCombinationISK_Li1EffLNS1K_9ScaleType4KindE0ELNS_15FloatRoundStyleE2ESK_EENS1_15EpilogueDefaultEEEEEvvEEEEvNT_6ParamsE)
        /*0014*/ 	.word	0x00000000


	//----- nvinfo : EIATTR_MIN_STACK_SIZE
	.align		4
.L_14:
        /*0018*/ 	.byte	0x04, 0x12
        /*001a*/ 	.short	(.L_16 - .L_15)
	.align		4
.L_15:
        /*001c*/ 	.word	index@(_ZN7cutlass13device_kernelINS_4gemm6kernel13GemmUniversalIN4cute5tupleIJiiiiEEENS1_10collective13CollectiveMmaINS1_37MainloopSm90TmaGmmaWarpSpecializedFP8ILi8ENS5_IJNS4_1CILi2EEENSA_ILi1EEESC_EEENS1_35KernelTmaWarpSpecializedCooperativeEEENS5_IJNSA_ILi384EEENSA_ILi32EEENSA_ILi64EEEEEENS_12float_e4m3_tENS5_IJlSC_lEEESK_SL_NS4_8TiledMMAINS4_8MMA_AtomIJNS4_4SM904GMMA30MMA_64x32x32_F32E4M3E4M3_SS_TNILNSP_7ScaleInE1ELSR_1EEEEEENS4_6LayoutISD_NS5_IJSC_NSA_ILi0EEESV_EEEEENS5_IJNS4_10UnderscoreESY_SY_EEEEENS4_13SM90_TMA_LOADENS4_14ComposedLayoutINS4_7SwizzleILi2ELi4ELi3EEENS4_18smem_ptr_flag_bitsILi8EEENSU_INS5_IJNSA_ILi8EEESI_EEENS5_IJSI_SC_EEEEEEEvNS4_8identityENS4_23SM90_TMA_LOAD_MULTICASTES1B_vS1C_EENS_8epilogue10collective6detail29Sm90TmaWarpSpecializedAdapterINS1G_15DefaultEpilogueISK_SL_SL_NS1F_6thread17LinearCombinationISK_Li1EffLNS1K_9ScaleType4KindE0ELNS_15FloatRoundStyleE2ESK_EENS1_15EpilogueDefaultEEEEEvvEEEEvNT_6ParamsE)
        /*0020*/ 	.word	0x00000000
.L_16:


//--------------------- .nv.compat                --------------------------
	.section	.nv.compat,"",@"SHT_CUDA_COMPAT_INFO"
	.align	4
        /*0000*/ 	.byte	0x02, 0x09, 0x01, 0x00, 0x02, 0x02, 0x04, 0x00, 0x02, 0x05, 0x05, 0x00, 0x03, 0x07, 0x01, 0x01
        /*0010*/ 	.byte	0x02, 0x03, 0x01, 0x00, 0x02, 0x06, 0x01, 0x00, 0x04, 0x0b, 0x08, 0x00, 0x00, 0x00, 0x00, 0x00
        /*0020*/ 	.byte	0x00, 0x00, 0x00, 0x00


//--------------------- .nv.info._ZN7cutlass13device_kernelINS_4gemm6kernel13GemmUniversalIN4cute5tupleIJiiiiEEENS1_10collective13CollectiveMmaINS1_37MainloopSm90TmaGmmaWarpSpecializedFP8ILi8ENS5_IJNS4_1CILi2EEENSA_ILi1EEESC_EEENS1_35KernelTmaWarpSpecializedCooperativeEEENS5_IJNSA_ILi384EEENSA_ILi32EEENSA_ILi64EEEEEENS_12float_e4m3_tENS5_IJlSC_lEEESK_SL_NS4_8TiledMMAINS4_8MMA_AtomIJNS4_4SM904GMMA30MMA_64x32x32_F32E4M3E4M3_SS_TNILNSP_7ScaleInE1ELSR_1EEEEEENS4_6LayoutISD_NS5_IJSC_NSA_ILi0EEESV_EEEEENS5_IJNS4_10UnderscoreESY_SY_EEEEENS4_13SM90_TMA_LOADENS4_14ComposedLayoutINS4_7SwizzleILi2ELi4ELi3EEENS4_18smem_ptr_flag_bitsILi8EEENSU_INS5_IJNSA_ILi8EEESI_EEENS5_IJSI_SC_EEEEEEEvNS4_8identityENS4_23SM90_TMA_LOAD_MULTICASTES1B_vS1C_EENS_8epilogue10collective6detail29Sm90TmaWarpSpecializedAdapterINS1G_15DefaultEpilogueISK_SL_SL_NS1F_6thread17LinearCombinationISK_Li1EffLNS1K_9ScaleType4KindE0ELNS_15FloatRoundStyleE2ESK_EENS1_15EpilogueDefaultEEEEEvvEEEEvNT_6ParamsE --------------------------
	.section	.nv.info._ZN7cutlass13device_kernelINS_4gemm6kernel13GemmUniversalIN4cute5tupleIJiiiiEEENS1_10collective13CollectiveMmaINS1_37MainloopSm90TmaGmmaWarpSpecializedFP8ILi8ENS5_IJNS4_1CILi2EEENSA_ILi1EEESC_EEENS1_35KernelTmaWarpSpecializedCooperativeEEENS5_IJNSA_ILi384EEENSA_ILi32EEENSA_ILi64EEEEEENS_12float_e4m3_tENS5_IJlSC_lEEESK_SL_NS4_8TiledMMAINS4_8MMA_AtomIJNS4_4SM904GMMA30MMA_64x32x32_F32E4M3E4M3_SS_TNILNSP_7ScaleInE1ELSR_1EEEEEENS4_6LayoutISD_NS5_IJSC_NSA_ILi0EEESV_EEEEENS5_IJNS4_10UnderscoreESY_SY_EEEEENS4_13SM90_TMA_LOADENS4_14ComposedLayoutINS4_7SwizzleILi2ELi4ELi3EEENS4_18smem_ptr_flag_bitsILi8EEENSU_INS5_IJNSA_ILi8EEESI_EEENS5_IJSI_SC_EEEEEEEvNS4_8identityENS4_23SM90_TMA_LOAD_MULTICASTES1B_vS1C_EENS_8epilogue10collective6detail29Sm90TmaWarpSpecializedAdapterINS1G_15DefaultEpilogueISK_SL_SL_NS1F_6thread17LinearCombinationISK_Li1EffLNS1K_9ScaleType4KindE0ELNS_15FloatRoundStyleE2ESK_EENS1_15EpilogueDefaultEEEEEvvEEEEvNT_6ParamsE,"",@"SHT_CUDA_INFO"
	.sectionflags	@""
	.align	4


	//----- nvinfo : EIATTR_CUDA_API_VERSION
	.align		4
        /*0000*/ 	.byte	0x04, 0x37
        /*0002*/ 	.short	(.L_18 - .L_17)
.L_17:
        /*0004*/ 	.word	0x00000082


	//----- nvinfo : EIATTR_KPARAM_INFO
	.align		4
.L_18:
        /*0008*/ 	.byte	0x04, 0x17
        /*000a*/ 	.short	(.L_20 - .L_19)
.L_19:
        /*000c*/ 	.word	0x00000000
        /*0010*/ 	.short	0x0000
        /*0012*/ 	.short	0x0070
        /*0014*/ 	.byte	0x00, 0xf0, 0x01, 0x10


	//----- nvinfo : EIATTR_SPARSE_MMA_MASK
	.align		4
.L_20:
        /*0018*/ 	.byte	0x03, 0x50
        /*001a*/ 	.short	0x0000


	//----- nvinfo : EIATTR_MAXREG_COUNT
	.align		4
        /*001c*/ 	.byte	0x03, 0x1b
        /*001e*/ 	.short	0x00a8


	//----- nvinfo : EIATTR_NUM_BARRIERS
	.align		4
        /*0020*/ 	.byte	0x02, 0x4c
        /*0022*/ 	.byte	0x01
	.zero		1


	//----- nvinfo : EIATTR_MERCURY_ISA_VERSION
	.align		4
        /*0024*/ 	.byte	0x03, 0x5f
        /*0026*/ 	.short	0x0101


	//----- nvinfo : EIATTR_INT_WARP_WIDE_INSTR_OFFSETS
	.align		4
        /*0028*/ 	.byte	0x04, 0x31
        /*002a*/ 	.short	(.L_22 - .L_21)


	//   ....[0]....
.L_21:
        /*002c*/ 	.word	0x00000510


	//   ....[1]....
        /*0030*/ 	.word	0x000005b0


	//   ....[2]....
        /*0034*/ 	.word	0x00000710


	//   ....[3]....
        /*0038*/ 	.word	0x00002c90


	//----- nvinfo : EIATTR_COOP_GROUP_MASK_REGIDS
	.align		4
.L_22:
        /*003c*/ 	.byte	0x04, 0x29
        /*003e*/ 	.short	(.L_24 - .L_23)


	//   ....[0]....
.L_23:
        /*0040*/ 	.word	0xffffffff


	//   ....[1]....
        /*0044*/ 	.word	0xffffffff


	//   ....[2]....
        /*0048*/ 	.word	0xffffffff


	//   ....[3]....
        /*004c*/ 	.word	0xffffffff


	//   ....[4]....
        /*0050*/ 	.word	0xffffffff


	//   ....[5]....
        /*0054*/ 	.word	0xffffffff


	//----- nvinfo : EIATTR_COOP_GROUP_INSTR_OFFSETS
	.align		4
.L_24:
        /*0058*/ 	.byte	0x04, 0x28
        /*005a*/ 	.short	(.L_26 - .L_25)


	//   ....[0]....
.L_25:
        /*005c*/ 	.word	0x00000060


	//   ....[1]....
        /*0060*/ 	.word	0x00000070


	//   ....[2]....
        /*0064*/ 	.word	0x00000130


	//   ....[3]....
        /*0068*/ 	.word	0x00000380


	//   ....[4]....
        /*006c*/ 	.word	0x000008a0


	//   ....[5]....
        /*0070*/ 	.word	0x000013b0


	//----- nvinfo : EIATTR_REG_RECONFIG
	.align		4
.L_26:
        /*0074*/ 	.byte	0x01, 0x54
	.zero		2


	//----- nvinfo : EIATTR_MBARRIER_INSTR_OFFSETS
	.align		4
        /*0078*/ 	.byte	0x04, 0x39
        /*007a*/ 	.short	(.L_28 - .L_27)


	//   ....[0]....
.L_27:
        /*007c*/ 	.word	0x00000250
        /*0080*/ 	.word	0x000000ff
        /*0084*/ 	.word	0x00000000
        /*0088*/ 	.short	0x0100
        /*008a*/ 	.byte	0x08
	.zero		1


	//   ....[1]....
        /*008c*/ 	.word	0x00000260
        /*0090*/ 	.word	0x000000ff
        /*0094*/ 	.word	0x00000040
        /*0098*/ 	.short	0x0100
        /*009a*/ 	.byte	0x08
	.zero		1


	//   ....[2]....
        /*009c*/ 	.word	0x00000270
        /*00a0*/ 	.word	0x000000ff
        /*00a4*/ 	.word	0x00000008
        /*00a8*/ 	.short	0x0100
        /*00aa*/ 	.byte	0x08
	.zero		1


	//   ....[3]....
        /*00ac*/ 	.word	0x00000280
        /*00b0*/ 	.word	0x000000ff
        /*00b4*/ 	.word	0x00000048
        /*00b8*/ 	.short	0x0100
        /*00ba*/ 	.byte	0x08
	.zero		1


	//   ....[4]....
        /*00bc*/ 	.word	0x00000290
        /*00c0*/ 	.word	0x000000ff
        /*00c4*/ 	.word	0x00000010
        /*00c8*/ 	.short	0x0100
        /*00ca*/ 	.byte	0x08
	.zero		1


	//   ....[5]....
        /*00cc*/ 	.word	0x000002a0
        /*00d0*/ 	.word	0x000000ff
        /*00d4*/ 	.word	0x00000050
        /*00d8*/ 	.short	0x0100
        /*00da*/ 	.byte	0x08
	.zero		1


	//   ....[6]....
        /*00dc*/ 	.word	0x000002b0
        /*00e0*/ 	.word	0x000000ff
        /*00e4*/ 	.word	0x00000018
        /*00e8*/ 	.short	0x0100
        /*00ea*/ 	.byte	0x08
	.zero		1


	//   ....[7]....
        /*00ec*/ 	.word	0x000002c0
        /*00f0*/ 	.word	0x000000ff
        /*00f4*/ 	.word	0x00000058
        /*00f8*/ 	.short	0x0100
        /*00fa*/ 	.byte	0x08
	.zero		1


	//   ....[8]....
        /*00fc*/ 	.word	0x000002d0
        /*0100*/ 	.word	0x000000ff
        /*0104*/ 	.word	0x00000020
        /*0108*/ 	.short	0x0100
        /*010a*/ 	.byte	0x08
	.zero		1


	//   ....[9]....
        /*010c*/ 	.word	0x000002e0
        /*0110*/ 	.word	0x000000ff
        /*0114*/ 	.word	0x00000060
        /*0118*/ 	.short	0x0100
        /*011a*/ 	.byte	0x08
	.zero		1


	//   ....[10]....
        /*011c*/ 	.word	0x000002f0
        /*0120*/ 	.word	0x000000ff
        /*0124*/ 	.word	0x00000028
        /*0128*/ 	.short	0x0100
        /*012a*/ 	.byte	0x08
	.zero		1


	//   ....[11]....
        /*012c*/ 	.word	0x00000300
        /*0130*/ 	.word	0x000000ff
        /*0134*/ 	.word	0x00000068
        /*0138*/ 	.short	0x0100
        /*013a*/ 	.byte	0x08
	.zero		1


	//   ....[12]....
        /*013c*/ 	.word	0x00000310
        /*0140*/ 	.word	0x000000ff
        /*0144*/ 	.word	0x00000030
        /*0148*/ 	.short	0x0100
        /*014a*/ 	.byte	0x08
	.zero		1


	//   ....[13]....
        /*014c*/ 	.word	0x00000320
        /*0150*/ 	.word	0x000000ff
        /*0154*/ 	.word	0x00000070
        /*0158*/ 	.short	0x0100
        /*015a*/ 	.byte	0x08
	.zero		1


	//   ....[14]....
        /*015c*/ 	.word	0x00000330
        /*0160*/ 	.word	0x000000ff
        /*0164*/ 	.word	0x00000038
        /*0168*/ 	.short	0x0100
        /*016a*/ 	.byte	0x08
	.zero		1


	//   ....[15]....
        /*016c*/ 	.word	0x00000340
        /*0170*/ 	.word	0x000000ff
        /*0174*/ 	.word	0x00000078
        /*0178*/ 	.short	0x0100
        /*017a*/ 	.byte	0x08
	.zero		1


	//   ....[16]....
        /*017c*/ 	.word	0x000007b0
        /*0180*/ 	.word	0x000000ff
        /*0184*/ 	.word	0x00000090
        /*0188*/ 	.short	0x0100
        /*018a*/ 	.byte	0x06
	.zero		1


	//   ....[17]....
        /*018c*/ 	.word	0x00000840
        /*0190*/ 	.word	0x000000ff
        /*0194*/ 	.word	0x00000098
        /*0198*/ 	.short	0x0100
        /*019a*/ 	.byte	0x06
	.zero		1


	//   ....[18]....
        /*019c*/ 	.word	0x000017f0
        /*01a0*/ 	.word	0x000000ff
        /*01a4*/ 	.word	0x00000000
        /*01a8*/ 	.short	0x010a
        /*01aa*/ 	.byte	0x06
	.zero		1


	//   ....[19]....
        /*01ac*/ 	.word	0x00001830
        /*01b0*/ 	.word	0x000000ff
        /*01b4*/ 	.word	0x00000000
        /*01b8*/ 	.short	0x010a
        /*01ba*/ 	.byte	0x06
	.zero		1


	//   ....[20]....
        /*01bc*/ 	.word	0x00002110
        /*01c0*/ 	.word	0x000000ff
        /*01c4*/ 	.word	0x00000000
        /*01c8*/ 	.short	0x010a
        /*01ca*/ 	.byte	0x0c
	.zero		1


	//   ....[21]....
        /*01cc*/ 	.word	0x00002150
        /*01d0*/ 	.word	0x000000ff
        /*01d4*/ 	.word	0x00000000
        /*01d8*/ 	.short	0x010a
        /*01da*/ 	.byte	0x0c
	.zero		1


	//   ....[22]....
        /*01dc*/ 	.word	0x000027a0
        /*01e0*/ 	.word	0x00000010
        /*01e4*/ 	.word	0x00000000
        /*01e8*/ 	.short	0x0101
        /*01ea*/ 	.byte	0x3f
	.zero		1


	//   ....[23]....
        /*01ec*/ 	.word	0x00002d10
        /*01f0*/ 	.word	0x0000000a
        /*01f4*/ 	.word	0x00000000
        /*01f8*/ 	.short	0x0101
        /*01fa*/ 	.byte	0x3f
	.zero		1


	//   ....[24]....
        /*01fc*/ 	.word	0x00008b10
        /*0200*/ 	.word	0x00000014
        /*0204*/ 	.word	0x00000040
        /*0208*/ 	.short	0x010a
        /*020a*/ 	.byte	0x3f
	.zero		1


	//   ....[25]....
        /*020c*/ 	.word	0x00008ec0
        /*0210*/ 	.word	0x00000007
        /*0214*/ 	.word	0x00000098
        /*0218*/ 	.short	0x0101
        /*021a*/ 	.byte	0x3f
	.zero		1


	//   ....[26]....
        /*021c*/ 	.word	0x000095e0
        /*0220*/ 	.word	0x00000005
        /*0224*/ 	.word	0x00000000
        /*0228*/ 	.short	0x010a
        /*022a*/ 	.byte	0x3f
	.zero		1


	//   ....[27]....
        /*022c*/ 	.word	0x00009660
        /*0230*/ 	.word	0x00000007
        /*0234*/ 	.word	0x00000000
        /*0238*/ 	.short	0x010a
        /*023a*/ 	.byte	0x3f
	.zero		1


	//   ....[28]....
        /*023c*/ 	.word	0x000096f0
        /*0240*/ 	.word	0x00000006
        /*0244*/ 	.word	0x00000000
        /*0248*/ 	.short	0x010a
        /*024a*/ 	.byte	0x3f
	.zero		1


	//   ....[29]....
        /*024c*/ 	.word	0x00009780
        /*0250*/ 	.word	0x00000009
        /*0254*/ 	.word	0x00000000
        /*0258*/ 	.short	0x010a
        /*025a*/ 	.byte	0x3f
	.zero		1


	//   ....[30]....
        /*025c*/ 	.word	0x00009810
        /*0260*/ 	.word	0x00000006
        /*0264*/ 	.word	0x00000000
        /*0268*/ 	.short	0x010a
        /*026a*/ 	.byte	0x3f
	.zero		1


	//   ....[31]....
        /*026c*/ 	.word	0x000098a0
        /*0270*/ 	.word	0x00000009
        /*0274*/ 	.word	0x00000000
        /*0278*/ 	.short	0x010a
        /*027a*/ 	.byte	0x3f
	.zero		1


	//   ....[32]....
        /*027c*/ 	.word	0x00009930
        /*0280*/ 	.word	0x00000006
        /*0284*/ 	.word	0x00000000
        /*0288*/ 	.short	0x010a
        /*028a*/ 	.byte	0x3f
	.zero		1


	//   ....[33]....
        /*028c*/ 	.word	0x000099c0
        /*0290*/ 	.word	0x00000003
        /*0294*/ 	.word	0x00000000
        /*0298*/ 	.short	0x010a
        /*029a*/ 	.byte	0x3f
	.zero		1


	//   ....[34]....
        /*029c*/ 	.word	0x00009a30
        /*02a0*/ 	.word	0x0000000a
        /*02a4*/ 	.word	0x00000000
        /*02a8*/ 	.short	0x010a
        /*02aa*/ 	.byte	0x3f
	.zero		1


	//   ....[35]....
        /*02ac*/ 	.word	0x00009a90
        /*02b0*/ 	.word	0x00000010
        /*02b4*/ 	.word	0x00000000
        /*02b8*/ 	.short	0x010a
        /*02ba*/ 	.byte	0x3f
	.zero		1


	//   ....[36]....
        /*02bc*/ 	.word	0x00009b60
        /*02c0*/ 	.word	0x00000014
        /*02c4*/ 	.word	0x00000040
        /*02c8*/ 	.short	0x010a
        /*02ca*/ 	.byte	0x3f
	.zero		1


	//   ....[37]....
        /*02cc*/ 	.word	0x00009c30
        /*02d0*/ 	.word	0x00000005
        /*02d4*/ 	.word	0x00000000
        /*02d8*/ 	.short	0x010a
        /*02da*/ 	.byte	0x3f
	.zero		1


	//   ....[38]....
        /*02dc*/ 	.word	0x00009c80
        /*02e0*/ 	.word	0x00000007
        /*02e4*/ 	.word	0x00000000
        /*02e8*/ 	.short	0x010a
        /*02ea*/ 	.byte	0x3f
	.zero		1


	//   ....[39]....
        /*02ec*/ 	.word	0x00009cd0
        /*02f0*/ 	.word	0x00000006
        /*02f4*/ 	.word	0x00000000
        /*02f8*/ 	.short	0x010a
        /*02fa*/ 	.byte	0x3f
	.zero		1


	//   ....[40]....
        /*02fc*/ 	.word	0x00009d20
        /*0300*/ 	.word	0x00000009
        /*0304*/ 	.word	0x00000000
        /*0308*/ 	.short	0x010a
        /*030a*/ 	.byte	0x3f
	.zero		1


	//   ....[41]....
        /*030c*/ 	.word	0x00009d70
        /*0310*/ 	.word	0x00000006
        /*0314*/ 	.word	0x00000000
        /*0318*/ 	.short	0x010a
        /*031a*/ 	.byte	0x3f
	.zero		1


	//   ....[42]....
        /*031c*/ 	.word	0x00009dc0
        /*0320*/ 	.word	0x00000009
        /*0324*/ 	.word	0x00000000
        /*0328*/ 	.short	0x010a
        /*032a*/ 	.byte	0x3f
	.zero		1


	//   ....[43]....
        /*032c*/ 	.word	0x00009e10
        /*0330*/ 	.word	0x00000006
        /*0334*/ 	.word	0x00000000
        /*0338*/ 	.short	0x010a
        /*033a*/ 	.byte	0x3f
	.zero		1


	//----- nvinfo : EIATTR_NUM_MBARRIERS
	.align		4
.L_28:
        /*033c*/ 	.byte	0x03, 0x38
        /*033e*/ 	.short	0x0012


	//----- nvinfo : EIATTR_EXIT_INSTR_OFFSETS
	.align		4
        /*0340*/ 	.byte	0x04, 0x1c
        /*0342*/ 	.short	(.L_30 - .L_29)


	//   ....[0]....
.L_29:
        /*0344*/ 	.word	0x00000a20


	//   ....[1]....
        /*0348*/ 	.word	0x00001210


	//   ....[2]....
        /*034c*/ 	.word	0x00008220


	//   ....[3]....
        /*0350*/ 	.word	0x00008780


	//   ....[4]....
        /*0354*/ 	.word	0x00009a10


	//----- nvinfo : EIATTR_MAX_THREADS
	.align		4
.L_30:
        /*0358*/ 	.byte	0x04, 0x05
        /*035a*/ 	.short	(.L_32 - .L_31)
.L_31:
        /*035c*/ 	.word	0x00000180
        /*0360*/ 	.word	0x00000001
        /*0364*/ 	.word	0x00000001


	//----- nvinfo : EIATTR_CRS_STACK_SIZE
	.align		4
.L_32:
        /*0368*/ 	.byte	0x04, 0x1e
        /*036a*/ 	.short	(.L_34 - .L_33)
.L_33:
        /*036c*/ 	.word	0x00000000


	//----- nvinfo : EIATTR_CBANK_PARAM_SIZE
	.align		4
.L_34:
        /*0370*/ 	.byte	0x03, 0x19
        /*0372*/ 	.short	0x0470


	//----- nvinfo : EIATTR_PARAM_CBANK
	.align		4
        /*0374*/ 	.byte	0x04, 0x0a
        /*0376*/ 	.short	(.L_36 - .L_35)
	.align		4
.L_35:
        /*0378*/ 	.word	index@(.nv.constant0._ZN7cutlass13device_kernelINS_4gemm6kernel13GemmUniversalIN4cute5tupleIJiiiiEEENS1_10collective13CollectiveMmaINS1_37MainloopSm90TmaGmmaWarpSpecializedFP8ILi8ENS5_IJNS4_1CILi2EEENSA_ILi1EEESC_EEENS1_35KernelTmaWarpSpecializedCooperativeEEENS5_IJNSA_ILi384EEENSA_ILi32EEENSA_ILi64EEEEEENS_12float_e4m3_tENS5_IJlSC_lEEESK_SL_NS4_8TiledMMAINS4_8MMA_AtomIJNS4_4SM904GMMA30MMA_64x32x32_F32E4M3E4M3_SS_TNILNSP_7ScaleInE1ELSR_1EEEEEENS4_6LayoutISD_NS5_IJSC_NSA_ILi0EEESV_EEEEENS5_IJNS4_10UnderscoreESY_SY_EEEEENS4_13SM90_TMA_LOADENS4_14ComposedLayoutINS4_7SwizzleILi2ELi4ELi3EEENS4_18smem_ptr_flag_bitsILi8EEENSU_INS5_IJNSA_ILi8EEESI_EEENS5_IJSI_SC_EEEEEEEvNS4_8identityENS4_23SM90_TMA_LOAD_MULTICASTES1B_vS1C_EENS_8epilogue10collective6detail29Sm90TmaWarpSpecializedAdapterINS1G_15DefaultEpilogueISK_SL_SL_NS1F_6thread17LinearCombinationISK_Li1EffLNS1K_9ScaleType4KindE0ELNS_15FloatRoundStyleE2ESK_EENS1_15EpilogueDefaultEEEEEvvEEEEvNT_6ParamsE)
        /*037c*/ 	.short	0x0210
        /*037e*/ 	.short	0x0470


	//----- nvinfo : EIATTR_SW_WAR
	.align		4
.L_36:
        /*0380*/ 	.byte	0x04, 0x36
        /*0382*/ 	.short	(.L_38 - .L_37)
.L_37:
        /*0384*/ 	.word	0x00000008
.L_38:


//--------------------- .nv.callgraph             --------------------------
	.section	.nv.callgraph,"",@"SHT_CUDA_CALLGRAPH"
	.align	4
	.sectionentsize	8
	.align		4
        /*0000*/ 	.word	0x00000000
	.align		4
        /*0004*/ 	.word	0xffffffff
	.align		4
        /*0008*/ 	.word	0x00000000
	.align		4
        /*000c*/ 	.word	0xfffffffe
	.align		4
        /*0010*/ 	.word	0x00000000
	.align		4
        /*0014*/ 	.word	0xfffffffd
	.align		4
        /*0018*/ 	.word	0x00000000
	.align		4
        /*001c*/ 	.word	0xfffffffc


//--------------------- .nv.constant4             --------------------------
	.section	.nv.constant4,"a",@progbits
	.align	8
	.align		8
.nv.constant4:
        /*0000*/ 	.dword	_ZN40_INTERNAL_0cc71d7a_4_k_cu_37d1ec15_135634cuda3std3__45__cpo5beginE
	.align		8
        /*0008*/ 	.dword	_ZN40_INTERNAL_0cc71d7a_4_k_cu_37d1ec15_135634cuda3std3__45__cpo3endE
	.align		8
        /*0010*/ 	.dword	_ZN40_INTERNAL_0cc71d7a_4_k_cu_37d1ec15_135634cuda3std3__45__cpo6cbeginE
	.align		8
        /*0018*/ 	.dword	_ZN40_INTERNAL_0cc71d7a_4_k_cu_37d1ec15_135634cuda3std3__45__cpo4cendE
	.align		8
        /*0020*/ 	.dword	_ZN40_INTERNAL_0cc71d7a_4_k_cu_37d1ec15_135634cuda3std3__442_GLOBAL__N__0cc71d7a_4_k_cu_37d1ec15_135636ignoreE
	.align		8
        /*0028*/ 	.dword	_ZN40_INTERNAL_0cc71d7a_4_k_cu_37d1ec15_135634cuda3std3__419piecewise_constructE
	.align		8
        /*0030*/ 	.dword	_ZN40_INTERNAL_0cc71d7a_4_k_cu_37d1ec15_135634cuda3std3__48in_placeE
	.align		8
        /*0038*/ 	.dword	_ZN40_INTERNAL_0cc71d7a_4_k_cu_37d1ec15_135634cuda3std6ranges3__45__cpo4swapE
	.align		8
        /*0040*/ 	.dword	_ZN40_INTERNAL_0cc71d7a_4_k_cu_37d1ec15_135634cuda3std6ranges3__45__cpo9iter_moveE
	.align		8
        /*0048*/ 	.dword	_ZN40_INTERNAL_0cc71d7a_4_k_cu_37d1ec15_135634cute7productE
	.align		8
        /*0050*/ 	.dword	_ZN40_INTERNAL_0cc71d7a_4_k_cu_37d1ec15_135634cute1_E


//--------------------- .text._ZN7cutlass13device_kernelINS_4gemm6kernel13GemmUniversalIN4cute5tupleIJiiiiEEENS1_10collective13CollectiveMmaINS1_37MainloopSm90TmaGmmaWarpSpecializedFP8ILi8ENS5_IJNS4_1CILi2EEENSA_ILi1EEESC_EEENS1_35KernelTmaWarpSpecializedCooperativeEEENS5_IJNSA_ILi384EEENSA_ILi32EEENSA_ILi64EEEEEENS_12float_e4m3_tENS5_IJlSC_lEEESK_SL_NS4_8TiledMMAINS4_8MMA_AtomIJNS4_4SM904GMMA30MMA_64x32x32_F32E4M3E4M3_SS_TNILNSP_7ScaleInE1ELSR_1EEEEEENS4_6LayoutISD_NS5_IJSC_NSA_ILi0EEESV_EEEEENS5_IJNS4_10UnderscoreESY_SY_EEEEENS4_13SM90_TMA_LOADENS4_14ComposedLayoutINS4_7SwizzleILi2ELi4ELi3EEENS4_18smem_ptr_flag_bitsILi8EEENSU_INS5_IJNSA_ILi8EEESI_EEENS5_IJSI_SC_EEEEEEEvNS4_8identityENS4_23SM90_TMA_LOAD_MULTICASTES1B_vS1C_EENS_8epilogue10collective6detail29Sm90TmaWarpSpecializedAdapterINS1G_15DefaultEpilogueISK_SL_SL_NS1F_6thread17LinearCombinationISK_Li1EffLNS1K_9ScaleType4KindE0ELNS_15FloatRoundStyleE2ESK_EENS1_15EpilogueDefaultEEEEEvvEEEEvNT_6ParamsE --------------------------
	.section	.text._ZN7cutlass13device_kernelINS_4gemm6kernel13GemmUniversalIN4cute5tupleIJiiiiEEENS1_10collective13CollectiveMmaINS1_37MainloopSm90TmaGmmaWarpSpecializedFP8ILi8ENS5_IJNS4_1CILi2EEENSA_ILi1EEESC_EEENS1_35KernelTmaWarpSpecializedCooperativeEEENS5_IJNSA_ILi384EEENSA_ILi32EEENSA_ILi64EEEEEENS_12float_e4m3_tENS5_IJlSC_lEEESK_SL_NS4_8TiledMMAINS4_8MMA_AtomIJNS4_4SM904GMMA30MMA_64x32x32_F32E4M3E4M3_SS_TNILNSP_7ScaleInE1ELSR_1EEEEEENS4_6LayoutISD_NS5_IJSC_NSA_ILi0EEESV_EEEEENS5_IJNS4_10UnderscoreESY_SY_EEEEENS4_13SM90_TMA_LOADENS4_14ComposedLayoutINS4_7SwizzleILi2ELi4ELi3EEENS4_18smem_ptr_flag_bitsILi8EEENSU_INS5_IJNSA_ILi8EEESI_EEENS5_IJSI_SC_EEEEEEEvNS4_8identityENS4_23SM90_TMA_LOAD_MULTICASTES1B_vS1C_EENS_8epilogue10collective6detail29Sm90TmaWarpSpecializedAdapterINS1G_15DefaultEpilogueISK_SL_SL_NS1F_6thread17LinearCombinationISK_Li1EffLNS1K_9ScaleType4KindE0ELNS_15FloatRoundStyleE2ESK_EENS1_15EpilogueDefaultEEEEEvvEEEEvNT_6ParamsE,"ax",@progbits
	.align	128
.text._ZN7cutlass13device_kernelINS_4gemm6kernel13GemmUniversalIN4cute5tupleIJiiiiEEENS1_10collective13CollectiveMmaINS1_37MainloopSm90TmaGmmaWarpSpecializedFP8ILi8ENS5_IJNS4_1CILi2EEENSA_ILi1EEESC_EEENS1_35KernelTmaWarpSpecializedCooperativeEEENS5_IJNSA_ILi384EEENSA_ILi32EEENSA_ILi64EEEEEENS_12float_e4m3_tENS5_IJlSC_lEEESK_SL_NS4_8TiledMMAINS4_8MMA_AtomIJNS4_4SM904GMMA30MMA_64x32x32_F32E4M3E4M3_SS_TNILNSP_7ScaleInE1ELSR_1EEEEEENS4_6LayoutISD_NS5_IJSC_NSA_ILi0EEESV_EEEEENS5_IJNS4_10UnderscoreESY_SY_EEEEENS4_13SM90_TMA_LOADENS4_14ComposedLayoutINS4_7SwizzleILi2ELi4ELi3EEENS4_18smem_ptr_flag_bitsILi8EEENSU_INS5_IJNSA_ILi8EEESI_EEENS5_IJSI_SC_EEEEEEEvNS4_8identityENS4_23SM90_TMA_LOAD_MULTICASTES1B_vS1C_EENS_8epilogue10collective6detail29Sm90TmaWarpSpecializedAdapterINS1G_15DefaultEpilogueISK_SL_SL_NS1F_6thread17LinearCombinationISK_Li1EffLNS1K_9ScaleType4KindE0ELNS_15FloatRoundStyleE2ESK_EENS1_15EpilogueDefaultEEEEEvvEEEEvNT_6ParamsE:
        .type           _ZN7cutlass13device_kernelINS_4gemm6kernel13GemmUniversalIN4cute5tupleIJiiiiEEENS1_10collective13CollectiveMmaINS1_37MainloopSm90TmaGmmaWarpSpecializedFP8ILi8ENS5_IJNS4_1CILi2EEENSA_ILi1EEESC_EEENS1_35KernelTmaWarpSpecializedCooperativeEEENS5_IJNSA_ILi384EEENSA_ILi32EEENSA_ILi64EEEEEENS_12float_e4m3_tENS5_IJlSC_lEEESK_SL_NS4_8TiledMMAINS4_8MMA_AtomIJNS4_4SM904GMMA30MMA_64x32x32_F32E4M3E4M3_SS_TNILNSP_7ScaleInE1ELSR_1EEEEEENS4_6LayoutISD_NS5_IJSC_NSA_ILi0EEESV_EEEEENS5_IJNS4_10UnderscoreESY_SY_EEEEENS4_13SM90_TMA_LOADENS4_14ComposedLayoutINS4_7SwizzleILi2ELi4ELi3EEENS4_18smem_ptr_flag_bitsILi8EEENSU_INS5_IJNSA_ILi8EEESI_EEENS5_IJSI_SC_EEEEEEEvNS4_8identityENS4_23SM90_TMA_LOAD_MULTICASTES1B_vS1C_EENS_8epilogue10collective6detail29Sm90TmaWarpSpecializedAdapterINS1G_15DefaultEpilogueISK_SL_SL_NS1F_6thread17LinearCombinationISK_Li1EffLNS1K_9ScaleType4KindE0ELNS_15FloatRoundStyleE2ESK_EENS1_15EpilogueDefaultEEEEEvvEEEEvNT_6ParamsE,@function
        .size           _ZN7cutlass13device_kernelINS_4gemm6kernel13GemmUniversalIN4cute5tupleIJiiiiEEENS1_10collective13CollectiveMmaINS1_37MainloopSm90TmaGmmaWarpSpecializedFP8ILi8ENS5_IJNS4_1CILi2EEENSA_ILi1EEESC_EEENS1_35KernelTmaWarpSpecializedCooperativeEEENS5_IJNSA_ILi384EEENSA_ILi32EEENSA_ILi64EEEEEENS_12float_e4m3_tENS5_IJlSC_lEEESK_SL_NS4_8TiledMMAINS4_8MMA_AtomIJNS4_4SM904GMMA30MMA_64x32x32_F32E4M3E4M3_SS_TNILNSP_7ScaleInE1ELSR_1EEEEEENS4_6LayoutISD_NS5_IJSC_NSA_ILi0EEESV_EEEEENS5_IJNS4_10UnderscoreESY_SY_EEEEENS4_13SM90_TMA_LOADENS4_14ComposedLayoutINS4_7SwizzleILi2ELi4ELi3EEENS4_18smem_ptr_flag_bitsILi8EEENSU_INS5_IJNSA_ILi8EEESI_EEENS5_IJSI_SC_EEEEEEEvNS4_8identityENS4_23SM90_TMA_LOAD_MULTICASTES1B_vS1C_EENS_8epilogue10collective6detail29Sm90TmaWarpSpecializedAdapterINS1G_15DefaultEpilogueISK_SL_SL_NS1F_6thread17LinearCombinationISK_Li1EffLNS1K_9ScaleType4KindE0ELNS_15FloatRoundStyleE2ESK_EENS1_15EpilogueDefaultEEEEEvvEEEEvNT_6ParamsE,(.L_x_87 - _ZN7cutlass13device_kernelINS_4gemm6kernel13GemmUniversalIN4cute5tupleIJiiiiEEENS1_10collective13CollectiveMmaINS1_37MainloopSm90TmaGmmaWarpSpecializedFP8ILi8ENS5_IJNS4_1CILi2EEENSA_ILi1EEESC_EEENS1_35KernelTmaWarpSpecializedCooperativeEEENS5_IJNSA_ILi384EEENSA_ILi32EEENSA_ILi64EEEEEENS_12float_e4m3_tENS5_IJlSC_lEEESK_SL_NS4_8TiledMMAINS4_8MMA_AtomIJNS4_4SM904GMMA30MMA_64x32x32_F32E4M3E4M3_SS_TNILNSP_7ScaleInE1ELSR_1EEEEEENS4_6LayoutISD_NS5_IJSC_NSA_ILi0EEESV_EEEEENS5_IJNS4_10UnderscoreESY_SY_EEEEENS4_13SM90_TMA_LOADENS4_14ComposedLayoutINS4_7SwizzleILi2ELi4ELi3EEENS4_18smem_ptr_flag_bitsILi8EEENSU_INS5_IJNSA_ILi8EEESI_EEENS5_IJSI_SC_EEEEEEEvNS4_8identityENS4_23SM90_TMA_LOAD_MULTICASTES1B_vS1C_EENS_8epilogue10collective6detail29Sm90TmaWarpSpecializedAdapterINS1G_15DefaultEpilogueISK_SL_SL_NS1F_6thread17LinearCombinationISK_Li1EffLNS1K_9ScaleType4KindE0ELNS_15FloatRoundStyleE2ESK_EENS1_15EpilogueDefaultEEEEEvvEEEEvNT_6ParamsE)
        .other          _ZN7cutlass13device_kernelINS_4gemm6kernel13GemmUniversalIN4cute5tupleIJiiiiEEENS1_10collective13CollectiveMmaINS1_37MainloopSm90TmaGmmaWarpSpecializedFP8ILi8ENS5_IJNS4_1CILi2EEENSA_ILi1EEESC_EEENS1_35KernelTmaWarpSpecializedCooperativeEEENS5_IJNSA_ILi384EEENSA_ILi32EEENSA_ILi64EEEEEENS_12float_e4m3_tENS5_IJlSC_lEEESK_SL_NS4_8TiledMMAINS4_8MMA_AtomIJNS4_4SM904GMMA30MMA_64x32x32_F32E4M3E4M3_SS_TNILNSP_7ScaleInE1ELSR_1EEEEEENS4_6LayoutISD_NS5_IJSC_NSA_ILi0EEESV_EEEEENS5_IJNS4_10UnderscoreESY_SY_EEEEENS4_13SM90_TMA_LOADENS4_14ComposedLayoutINS4_7SwizzleILi2ELi4ELi3EEENS4_18smem_ptr_flag_bitsILi8EEENSU_INS5_IJNSA_ILi8EEESI_EEENS5_IJSI_SC_EEEEEEEvNS4_8identityENS4_23SM90_TMA_LOAD_MULTICASTES1B_vS1C_EENS_8epilogue10collective6detail29Sm90TmaWarpSpecializedAdapterINS1G_15DefaultEpilogueISK_SL_SL_NS1F_6thread17LinearCombinationISK_Li1EffLNS1K_9ScaleType4KindE0ELNS_15FloatRoundStyleE2ESK_EENS1_15EpilogueDefaultEEEEEvvEEEEvNT_6ParamsE,@"STO_CUDA_ENTRY STV_DEFAULT"
_ZN7cutlass13device_kernelINS_4gemm6kernel13GemmUniversalIN4cute5tupleIJiiiiEEENS1_10collective13CollectiveMmaINS1_37MainloopSm90TmaGmmaWarpSpecializedFP8ILi8ENS5_IJNS4_1CILi2EEENSA_ILi1EEESC_EEENS1_35KernelTmaWarpSpecializedCooperativeEEENS5_IJNSA_ILi384EEENSA_ILi32EEENSA_ILi64EEEEEENS_12float_e4m3_tENS5_IJlSC_lEEESK_SL_NS4_8TiledMMAINS4_8MMA_AtomIJNS4_4SM904GMMA30MMA_64x32x32_F32E4M3E4M3_SS_TNILNSP_7ScaleInE1ELSR_1EEEEEENS4_6LayoutISD_NS5_IJSC_NSA_ILi0EEESV_EEEEENS5_IJNS4_10UnderscoreESY_SY_EEEEENS4_13SM90_TMA_LOADENS4_14ComposedLayoutINS4_7SwizzleILi2ELi4ELi3EEENS4_18smem_ptr_flag_bitsILi8EEENSU_INS5_IJNSA_ILi8EEESI_EEENS5_IJSI_SC_EEEEEEEvNS4_8identityENS4_23SM90_TMA_LOAD_MULTICASTES1B_vS1C_EENS_8epilogue10collective6detail29Sm90TmaWarpSpecializedAdapterINS1G_15DefaultEpilogueISK_SL_SL_NS1F_6thread17LinearCombinationISK_Li1EffLNS1K_9ScaleType4KindE0ELNS_15FloatRoundStyleE2ESK_EENS1_15EpilogueDefaultEEEEEvvEEEEvNT_6ParamsE:
[----:B------:R-:W-:Y:S01]  /*0000*/  LDC R1, c[0x0][0x28] ;  /* 0x00000a00ff017b82 */ /* 0x000fe20000000800 */
[----:B------:R-:W0:Y:S01]  /*0010*/  S2R R4, SR_TID.X ;  /* 0x0000000000047919 */ /* 0x000e220000002100 */
[----:B------:R-:W-:Y:S01]  /*0020*/  ELECT P0, URZ, PT ;  /* 0x00000000003f782f */ /* 0x000fe20003800000 */
[----:B------:R-:W-:Y:S01]  /*0030*/  BSSY B0, `(.L_x_0) ;  /* 0x000000f000007945 */ /* 0x000fe20003800000 */
[--C-:B0-----:R-:W-:Y:S02]  /*0040*/  SHF.R.U32.HI R0, RZ, 0x5, R4.reuse ;  /* 0x00000005ff007819 */ /* 0x101fe40000011604 */
[----:B------:R-:W-:-:S03]  /*0050*/  SHF.R.U32.HI R2, RZ, 0x7, R4 ;  /* 0x00000007ff027819 */ /* 0x000fc60000011604 */
[----:B------:R-:W0:Y:S04]  /*0060*/  SHFL.IDX PT, R8, R0, RZ, 0x1f ;  /* 0x00001fff00087589 */ /* 0x000e2800000e0000 */
[----:B------:R-:W1:Y:S01]  /*0070*/  SHFL.IDX PT, R2, R2, RZ, 0x1f ;  /* 0x00001fff02027589 */ /* 0x000e6200000e0000 */
[----:B0-----:R-:W-:-:S13]  /*0080*/  ISETP.NE.OR P0, PT, R8, RZ, !P0 ;  /* 0x000000ff0800720c */ /* 0x001fda0004705670 */
[----:B-1----:R-:W-:Y:S05]  /*0090*/  @P0 BRA `(.L_x_1) ;  /* 0x0000000000200947 */ /* 0x002fea0003800000 */
[----:B------:R-:W-:Y:S02]  /*00a0*/  ULDC.64 UR4, c[0x0][0x198] ;  /* 0x0000660000047ab9 */ /* 0x000fe40000000a00 */
[----:B------:R-:W-:Y:S02]  /*00b0*/  UIADD3 UR6, UP0, UR4, 0xf0, URZ ;  /* 0x000000f004067890 */ /* 0x000fe4000ff1e03f */
[----:B------:R-:W-:Y:S02]  /*00c0*/  UIADD3 UR4, UP1, UR4, 0x1f0, URZ ;  /* 0x000001f004047890 */ /* 0x000fe4000ff3e03f */
[----:B------:R-:W-:Y:S02]  /*00d0*/  UIADD3.X UR7, URZ, UR5, URZ, UP0, !UPT ;  /* 0x000000053f077290 */ /* 0x000fe400087fe43f */
[----:B------:R-:W-:-:S07]  /*00e0*/  UIADD3.X UR5, URZ, UR5, URZ, UP1, !UPT ;  /* 0x000000053f057290 */ /* 0x000fce0008ffe43f */
[----:B------:R0:W-:Y:S02]  /*00f0*/  UTMACCTL.PF [UR6] ;  /* 0x00000000060079b9 */ /* 0x0001e40008040000 */
[----:B------:R0:W-:Y:S02]  /*0100*/  UTMACCTL.PF [UR4] ;  /* 0x00000000040079b9 */ /* 0x0001e40008040000 */
[----:B0-----:R-:W-:Y:S01]  /*0110*/  NOP ;  /* 0x0000000000007918 */ /* 0x001fe20000000000 */
.L_x_1:
[----:B------:R-:W-:Y:S05]  /*0120*/  BSYNC B0 ;  /* 0x0000000000007941 */ /* 0x000fea0003800000 */
.L_x_0:
[----:B------:R-:W0:Y:S02]  /*0130*/  SHFL.IDX PT, R3, R0, RZ, 0x1f ;  /* 0x00001fff00037589 */ /* 0x000e2400000e0000 */
[----:B0-----:R-:W-:-:S13]  /*0140*/  ISETP.NE.AND P0, PT, R3, RZ, PT ;  /* 0x000000ff0300720c */ /* 0x001fda0003f05270 */
[----:B------:R-:W-:Y:S05]  /*0150*/  @P0 BRA `(.L_x_2) ;  /* 0x0000000000840947 */ /* 0x000fea0003800000 */
[----:B------:R-:W-:Y:S01]  /*0160*/  ELECT P0, URZ, PT ;  /* 0x00000000003f782f */ /* 0x000fe20003800000 */
[----:B------:R-:W-:-:S12]  /*0170*/  BSSY B0, `(.L_x_2) ;  /* 0x000001f000007945 */ /* 0x000fd80003800000 */
[----:B------:R-:W-:Y:S05]  /*0180*/  @!P0 BRA `(.L_x_3) ;  /* 0x0000000000748947 */ /* 0x000fea0003800000 */
[----:B------:R-:W0:Y:S01]  /*0190*/  S2UR UR8, SR_CgaCtaId ;  /* 0x00000000000879c3 */ /* 0x000e220000008800 */
[----:B------:R-:W-:Y:S01]  /*01a0*/  UMOV UR4, 0x400 ;  /* 0x0000040000047882 */ /* 0x000fe20000000000 */
[----:B------:R-:W-:Y:S01]  /*01b0*/  UMOV UR5, 0x1 ;  /* 0x0000000100057882 */ /* 0x000fe20000000000 */
[----:B------:R-:W-:Y:S02]  /*01c0*/  UMOV UR6, 0x4 ;  /* 0x0000000400067882 */ /* 0x000fe40000000000 */
[----:B------:R-:W-:-:S04]  /*01d0*/  UIADD3 UR6, -UR6, 0x100000, URZ ;  /* 0x0010000006067890 */ /* 0x000fc8000fffe13f */
[----:B------:R-:W-:Y:S02]  /*01e0*/  USHF.L.U32 UR7, UR6, 0xb, URZ ;  /* 0x0000000b06077899 */ /* 0x000fe4000800063f */
[----:B------:R-:W-:Y:S02]  /*01f0*/  USHF.L.U32 UR6, UR6, 0x1, URZ ;  /* 0x0000000106067899 */ /* 0x000fe4000800063f */
[----:B0-----:R-:W-:Y:S02]  /*0200*/  ULEA UR8, UR8, UR4, 0x18 ;  /* 0x0000000408087291 */ /* 0x001fe4000f8ec03f */
[----:B------:R-:W-:-:S04]  /*0210*/  UIADD3 UR4, -UR5, 0x100000, URZ ;  /* 0x0010000005047890 */ /* 0x000fc8000fffe13f */
[----:B------:R-:W-:Y:S02]  /*0220*/  USHF.L.U32 UR5, UR4, 0xb, URZ ;  /* 0x0000000b04057899 */ /* 0x000fe4000800063f */
[----:B------:R-:W-:Y:S01]  /*0230*/  USHF.L.U32 UR4, UR4, 0x1, URZ ;  /* 0x0000000104047899 */ /* 0x000fe2000800063f */
[----:B------:R-:W0:Y:S11]  /*0240*/  FENCE.VIEW.ASYNC.S ;  /* 0x00000000000073c6 */ /* 0x000e360000000000 */
[----:B0-----:R0:W1:Y:S01]  /*0250*/  SYNCS.EXCH.64 URZ, [UR8], UR4 ;  /* 0x00000004083f75b2 */ /* 0x0010620008000100 */
[----:B------:R0:W2:Y:S01]  /*0260*/  SYNCS.EXCH.64 URZ, [UR8+0x40], UR6 ;  /* 0x00004006083f75b2 */ /* 0x0000a20008000100 */
[----:B------:R0:W3:Y:S01]  /*0270*/  SYNCS.EXCH.64 URZ, [UR8+0x8], UR4 ;  /* 0x00000804083f75b2 */ /* 0x0000e20008000100 */
[----:B------:R0:W4:Y:S01]  /*0280*/  SYNCS.EXCH.64 URZ, [UR8+0x48], UR6 ;  /* 0x00004806083f75b2 */ /* 0x0001220008000100 */
[----:B------:R0:W0:Y:S01]  /*0290*/  SYNCS.EXCH.64 URZ, [UR8+0x10], UR4 ;  /* 0x00001004083f75b2 */ /* 0x0000220008000100 */
        /* <DEDUP_REMOVED lines=11> */
[----:B------:R-:W-:Y:S01]  /*0350*/  NOP ;  /* 0x0000000000007918 */ /* 0x000fe20000000000 */
.L_x_3:
[----:B0-----:R-:W-:Y:S05]  /*0360*/  BSYNC B0 ;  /* 0x0000000000007941 */ /* 0x001fea0003800000 */
.L_x_2:
[----:B------:R-:W-:Y:S01]  /*0370*/  SHF.R.S32.HI R5, RZ, 0x1f, R4 ;  /* 0x0000001fff057819 */ /* 0x000fe20000011404 */
[----:B------:R-:W0:Y:S01]  /*0380*/  SHFL.IDX PT, R0, R0, RZ, 0x1f ;  /* 0x00001fff00007589 */ /* 0x000e2200000e0000 */
[----:B------:R-:W5:Y:S01]  /*0390*/  S2UR UR8, SR_CTAID.X ;  /* 0x00000000000879c3 */ /* 0x000f620000002500 */
[----:B------:R-:W-:Y:S02]  /*03a0*/  ELECT P0, URZ, PT ;  /* 0x00000000003f782f */ /* 0x000fe40003800000 */
[----:B------:R-:W-:Y:S01]  /*03b0*/  LEA.HI R5, R5, R4, RZ, 0x7 ;  /* 0x0000000405057211 */ /* 0x000fe200078f38ff */
[----:B------:R-:W1:Y:S01]  /*03c0*/  S2R R10, SR_CTAID.Y ;  /* 0x00000000000a7919 */ /* 0x000e620000002600 */
[----:B------:R-:W-:Y:S01]  /*03d0*/  ULDC UR4, c[0x0][0x150] ;  /* 0x0000540000047ab9 */ /* 0x000fe20000000800 */
[----:B------:R-:W-:Y:S01]  /*03e0*/  NOP ;  /* 0x0000000000007918 */ /* 0x000fe20000000000 */
[----:B------:R-:W-:Y:S01]  /*03f0*/  LOP3.LUT R5, R5, 0xffffff80, RZ, 0xc0, !PT ;  /* 0xffffff8005057812 */ /* 0x000fe200078ec0ff */
[----:B------:R-:W-:Y:S01]  /*0400*/  NOP ;  /* 0x0000000000007918 */ /* 0x000fe20000000000 */
[----:B------:R-:W2:Y:S01]  /*0410*/  LDC R12, c[0x0][0x144] ;  /* 0x00005100ff0c7b82 */ /* 0x000ea20000000800 */
[----:B------:R-:W-:-:S02]  /*0420*/  ISETP.NE.AND P3, PT, R2, RZ, PT ;  /* 0x000000ff0200720c */ /* 0x000fc40003f65270 */
[----:B------:R-:W-:-:S05]  /*0430*/  IMAD.IADD R5, R4, 0x1, -R5 ;  /* 0x0000000104057824 */ /* 0x000fca00078e0a05 */
[----:B------:R-:W-:Y:S01]  /*0440*/  SHF.R.S32.HI R6, RZ, 0x1f, R5 ;  /* 0x0000001fff067819 */ /* 0x000fe20000011405 */
[----:B------:R-:W3:Y:S03]  /*0450*/  LDC R14, c[0x0][0x140] ;  /* 0x00005000ff0e7b82 */ /* 0x000ee60000000800 */
[----:B------:R-:W-:Y:S02]  /*0460*/  LEA.HI R6, R6, R5, RZ, 0x3 ;  /* 0x0000000506067211 */ /* 0x000fe400078f18ff */
[----:B0-----:R-:W-:Y:S02]  /*0470*/  ISETP.NE.OR P0, PT, R0, RZ, !P0 ;  /* 0x000000ff0000720c */ /* 0x001fe40004705670 */
[--C-:B------:R-:W-:Y:S01]  /*0480*/  SHF.R.S32.HI R0, RZ, 0x3, R6.reuse ;  /* 0x00000003ff007819 */ /* 0x100fe20000011406 */
[----:B------:R-:W0:Y:S01]  /*0490*/  LDC R13, c[0x0][0x148] ;  /* 0x00005200ff0d7b82 */ /* 0x000e220000000800 */
[----:B------:R-:W-:-:S02]  /*04a0*/  SHF.R.S32.HI R7, RZ, 0x1f, R6 ;  /* 0x0000001fff077819 */ /* 0x000fc40000011406 */
[----:B------:R-:W-:Y:S02]  /*04b0*/  SHF.R.S32.HI R6, RZ, 0x1f, R3 ;  /* 0x0000001fff067819 */ /* 0x000fe40000011403 */
[----:B-----5:R-:W-:Y:S02]  /*04c0*/  I2FP.F32.U32 R9, UR8 ;  /* 0x0000000800097c45 */ /* 0x020fe40008201000 */
[----:B------:R-:W-:Y:S02]  /*04d0*/  LEA.HI R7, R7, R0, RZ, 0x2 ;  /* 0x0000000007077211 */ /* 0x000fe400078f10ff */
[----:B------:R-:W-:Y:S01]  /*04e0*/  LEA.HI R6, R6, R3, RZ, 0x2 ;  /* 0x0000000306067211 */ /* 0x000fe200078f10ff */
[----:B------:R-:W-:Y:S01]  /*04f0*/  FMUL R9, R9, UR4 ;  /* 0x0000000409097c20 */ /* 0x000fe20008400000 */
[----:B------:R-:W-:Y:S01]  /*0500*/  LOP3.LUT R7, R7, 0xfffffffc, RZ, 0xc0, !PT ;  /* 0xfffffffc07077812 */ /* 0x000fe200078ec0ff */
[----:B------:R-:W-:Y:S01]  /*0510*/  VOTEU.ALL UP0, P0 ;  /* 0x00000000003f7886 */ /* 0x000fe20000000000 */
[----:B------:R-:W-:Y:S01]  /*0520*/  LOP3.LUT R6, R6, 0x3ffffffc, RZ, 0xc0, !PT ;  /* 0x3ffffffc06067812 */ /* 0x000fe200078ec0ff */
[----:B------:R-:W-:Y:S01]  /*0530*/  ULDC UR4, c[0x0][0x154] ;  /* 0x0000550000047ab9 */ /* 0x000fe20000000800 */
[----:B---3--:R-:W-:Y:S01]  /*0540*/  ISETP.EQ.U32.AND P2, PT, R14, 0x1, PT ;  /* 0x000000010e00780c */ /* 0x008fe20003f42070 */
[----:B------:R-:W3:Y:S01]  /*0550*/  F2I.U32.TRUNC.NTZ R9, R9 ;  /* 0x0000000900097305 */ /* 0x000ee2000020f000 */
[----:B------:R-:W-:Y:S01]  /*0560*/  IMAD.IADD R7, R0, 0x1, -R7 ;  /* 0x0000000100077824 */ /* 0x000fe200078e0a07 */
[----:B------:R-:W5:Y:S01]  /*0570*/  @!UP0 S2UR UR7, SR_CgaCtaId ;  /* 0x00000000000789c3 */ /* 0x000f620000008800 */
[----:B------:R-:W-:Y:S01]  /*0580*/  IMAD.IADD R6, R3, 0x1, -R6 ;  /* 0x0000000103067824 */ /* 0x000fe200078e0a06 */
[----:B-1----:R-:W-:Y:S01]  /*0590*/  I2FP.F32.U32 R3, R10 ;  /* 0x0000000a00037245 */ /* 0x002fe20000201000 */
[----:B------:R-:W-:Y:S01]  /*05a0*/  @!UP0 UMOV UR6, 0x400 ;  /* 0x0000040000068882 */ /* 0x000fe20000000000 */
[----:B------:R-:W-:Y:S01]  /*05b0*/  VOTEU.ALL UP1, P0 ;  /* 0x00000000003f7886 */ /* 0x000fe20000020000 */
[----:B------:R-:W-:-:S02]  /*05c0*/  IMAD R7, R6, 0x4, R7 ;  /* 0x0000000406077824 */ /* 0x000fc400078e0207 */
[----:B------:R-:W-:Y:S01]  /*05d0*/  FMUL R6, R3, UR4 ;  /* 0x0000000403067c20 */ /* 0x000fe20008400000 */
[----:B------:R-:W-:Y:S01]  /*05e0*/  SHF.R.S32.HI R3, RZ, 0x1f, R8 ;  /* 0x0000001fff037819 */ /* 0x000fe20000011408 */
[----:B------:R-:W-:Y:S01]  /*05f0*/  UMOV UR4, 0x20 ;  /* 0x0000002000047882 */ /* 0x000fe20000000000 */
[----:B------:R-:W-:Y:S01]  /*0600*/  LEA.HI R0, R7, R7, RZ, 0x1 ;  /* 0x0000000707007211 */ /* 0x000fe200078f08ff */
[----:B------:R-:W-:-:S04]  /*0610*/  @!UP0 UIADD3 UR4, -UR4, 0x100000, URZ ;  /* 0x0010000004048890 */ /* 0x000fc8000fffe13f */
[----:B------:R-:W-:Y:S02]  /*0620*/  @!UP0 USHF.L.U32 UR5, UR4, 0xb, URZ ;  /* 0x0000000b04058899 */ /* 0x000fe4000800063f */
[----:B------:R-:W-:Y:S01]  /*0630*/  @!UP0 USHF.L.U32 UR4, UR4, 0x1, URZ ;  /* 0x0000000104048899 */ /* 0x000fe2000800063f */
[----:B------:R-:W-:Y:S01]  /*0640*/  LEA.HI R3, R3, R8, RZ, 0x2 ;  /* 0x0000000803037211 */ /* 0x000fe200078f10ff */
[----:B---3--:R-:W-:Y:S01]  /*0650*/  IMAD.MOV R15, RZ, RZ, -R9 ;  /* 0x000000ffff0f7224 */ /* 0x008fe200078e0a09 */
[----:B------:R-:W-:Y:S01]  /*0660*/  LOP3.LUT R0, R0, 0xfffffffe, RZ, 0xc0, !PT ;  /* 0xfffffffe00007812 */ /* 0x000fe200078ec0ff */
[----:B------:R-:W1:Y:S01]  /*0670*/  F2I.U32.TRUNC.NTZ R6, R6 ;  /* 0x0000000600067305 */ /* 0x000e62000020f000 */
[----:B------:R-:W-:Y:S01]  /*0680*/  LOP3.LUT R3, R3, 0xfffffffc, RZ, 0xc0, !PT ;  /* 0xfffffffc03037812 */ /* 0x000fe200078ec0ff */
[----:B--2---:R-:W-:Y:S02]  /*0690*/  IMAD R9, R12, R15, UR8 ;  /* 0x000000080c097e24 */ /* 0x004fe4000f8e020f */
[----:B------:R-:W-:-:S02]  /*06a0*/  IMAD.IADD R0, R7, 0x1, -R0 ;  /* 0x0000000107007824 */ /* 0x000fc400078e0a00 */
[----:B------:R-:W-:Y:S02]  /*06b0*/  IMAD.IADD R8, R8, 0x1, -R3 ;  /* 0x0000000108087824 */ /* 0x000fe400078e0a03 */
[----:B------:R-:W-:Y:S01]  /*06c0*/  VIADD R12, R2, 0xffffffff ;  /* 0xffffffff020c7836 */ /* 0x000fe20000000000 */
[----:B------:R-:W-:Y:S01]  /*06d0*/  ISETP.NE.AND P4, PT, R0, R9, PT ;  /* 0x000000090000720c */ /* 0x000fe20003f85270 */
[----:B------:R-:W-:Y:S01]  /*06e0*/  IMAD.SHL.U32 R0, R7, 0x4, RZ ;  /* 0x0000000407007824 */ /* 0x000fe200078e00ff */
[----:B-----5:R-:W-:Y:S01]  /*06f0*/  @!UP0 ULEA UR6, UR7, UR6, 0x18 ;  /* 0x0000000607068291 */ /* 0x020fe2000f8ec03f */
[C---:B------:R-:W-:Y:S01]  /*0700*/  ISETP.NE.AND P1, PT, R8.reuse, 0x3, PT ;  /* 0x000000030800780c */ /* 0x040fe20003f25270 */
[----:B------:R-:W-:Y:S01]  /*0710*/  VOTEU.ALL UP0, P0 ;  /* 0x00000000003f7886 */ /* 0x000fe20000000000 */
[----:B------:R-:W-:Y:S01]  /*0720*/  LOP3.LUT P0, RZ, R5, 0x7, RZ, 0xc0, !PT ;  /* 0x0000000705ff7812 */ /* 0x000fe2000780c0ff */
[----:B-1----:R-:W-:Y:S01]  /*0730*/  IMAD.MOV R20, RZ, RZ, -R6 ;  /* 0x000000ffff147224 */ /* 0x002fe200078e0a06 */
[----:B------:R-:W-:Y:S01]  /*0740*/  LOP3.LUT R7, R7, 0xc, R0, 0x78, !PT ;  /* 0x0000000c07077812 */ /* 0x000fe200078e7800 */
[----:B------:R-:W-:Y:S01]  /*0750*/  IMAD.MOV.U32 R6, RZ, RZ, 0x1 ;  /* 0x00000001ff067424 */ /* 0x000fe200078e00ff */
[----:B------:R-:W-:Y:S01]  /*0760*/  ISETP.EQ.OR P1, PT, R8, RZ, !P1 ;  /* 0x000000ff0800720c */ /* 0x000fe20004f22670 */
[----:B0-----:R-:W-:Y:S01]  /*0770*/  IMAD R3, R13, R20, R10 ;  /* 0x000000140d037224 */ /* 0x001fe200078e020a */
[----:B------:R-:W-:-:S02]  /*0780*/  ISETP.LT.U32.AND P0, PT, R7, 0x2, !P0 ;  /* 0x000000020700780c */ /* 0x000fc40004701070 */
[----:B------:R-:W-:Y:S01]  /*0790*/  @P4 LEA.HI R0, R7, R7, RZ, 0x1 ;  /* 0x0000000707004211 */ /* 0x000fe200078f08ff */
[----:B------:R-:W0:Y:S02]  /*07a0*/  FENCE.VIEW.ASYNC.S ;  /* 0x00000000000073c6 */ /* 0x000e240000000000 */
[----:B0-----:R0:W1:Y:S01]  /*07b0*/  @!UP0 SYNCS.EXCH.64 URZ, [UR6+0x90], UR4 ;  /* 0x00009004063f85b2 */ /* 0x0010620008000100 */
[----:B------:R-:W-:Y:S02]  /*07c0*/  ISETP.EQ.AND P1, PT, R2, RZ, P1 ;  /* 0x000000ff0200720c */ /* 0x000fe40000f22270 */
[----:B------:R-:W-:Y:S02]  /*07d0*/  @P4 SHF.R.S32.HI R0, RZ, 0x1, R0 ;  /* 0x00000001ff004819 */ /* 0x000fe40000011400 */
[----:B------:R-:W-:Y:S02]  /*07e0*/  ISETP.GE.U32.AND P6, PT, R12, 0x2, PT ;  /* 0x000000020c00780c */ /* 0x000fe40003fc6070 */
[----:B------:R-:W-:-:S02]  /*07f0*/  @P4 ISETP.NE.AND P5, PT, R0, R3, PT ;  /* 0x000000030000420c */ /* 0x000fc40003fa5270 */
[----:B------:R-:W-:Y:S02]  /*0800*/  SEL R3, RZ, 0x1, !P0 ;  /* 0x00000001ff037807 */ /* 0x000fe40004000000 */
[----:B------:R-:W-:Y:S02]  /*0810*/  @P4 SEL R6, RZ, 0x1, P5 ;  /* 0x00000001ff064807 */ /* 0x000fe40002800000 */
[----:B------:R-:W-:Y:S02]  /*0820*/  SEL R5, RZ, 0x1, !P1 ;  /* 0x00000001ff057807 */ /* 0x000fe40004800000 */
[----:B------:R-:W-:Y:S01]  /*0830*/  LOP3.LUT R6, R6, R3, RZ, 0xc0, !PT ;  /* 0x0000000306067212 */ /* 0x000fe200078ec0ff */
[----:B------:R0:W2:Y:S01]  /*0840*/  @!UP1 SYNCS.EXCH.64 URZ, [UR6+0x98], UR4 ;  /* 0x00009804063f95b2 */ /* 0x0000a20008000100 */
[----:B------:R-:W-:Y:S01]  /*0850*/  SEL R5, R5, 0x2, P6 ;  /* 0x0000000205057807 */ /* 0x000fe20003000000 */
[----:B------:R-:W-:Y:S01]  /*0860*/  NOP ;  /* 0x0000000000007918 */ /* 0x000fe20000000000 */
[----:B------:R-:W-:Y:S05]  /*0870*/  @!P2 BRA `(.L_x_4) ;  /* 0x000000000008a947 */ /* 0x000fea0003800000 */
[----:B-12-4-:R-:W-:Y:S01]  /*0880*/  UCGABAR_ARV ;  /* 0x00000000000079c7 */ /* 0x016fe20008000000 */
[----:B------:R-:W-:Y:S05]  /*0890*/  BRA `(.L_x_5) ;  /* 0x0000000000047947 */ /* 0x000fea0003800000 */
.L_x_4:
[----:B-12-4-:R-:W-:Y:S01]  /*08a0*/  NOP ;  /* 0x0000000000007918 */ /* 0x016fe20000000000 */
.L_x_5:
[----:B------:R-:W1:Y:S01]  /*08b0*/  LDC R0, c[0x0][0x65c] ;  /* 0x00019700ff007b82 */ /* 0x000e620000000800 */
[----:B------:R-:W-:Y:S01]  /*08c0*/  IMAD.U32 R2, RZ, RZ, UR8 ;  /* 0x00000008ff027e24 */ /* 0x000fe2000f8e00ff */
[----:B------:R-:W-:Y:S01]  /*08d0*/  LOP3.LUT R122, R122, 0xfffffffb, RZ, 0xc0, !PT ;  /* 0xfffffffb7a7a7812 */ /* 0x000fe200078ec0ff */
[----:B------:R-:W-:Y:S01]  /*08e0*/  IMAD.MOV.U32 R3, RZ, RZ, RZ ;  /* 0x000000ffff037224 */ /* 0x000fe200078e00ff */
[----:B-1----:R-:W-:-:S13]  /*08f0*/  ISETP.NE.AND P1, PT, R0, 0x1, PT ;  /* 0x000000010000780c */ /* 0x002fda0003f25270 */
[----:B------:R-:W1:Y:S01]  /*0900*/  @P1 LDC R17, c[0x0][0x10] ;  /* 0x00000400ff111b82 */ /* 0x000e620000000800 */
[----:B------:R-:W-:Y:S01]  /*0910*/  @P1 IMAD.MOV.U32 R11, RZ, RZ, RZ ;  /* 0x000000ffff0b1224 */ /* 0x000fe200078e00ff */
[----:B------:R-:W-:Y:S01]  /*0920*/  @P1 LOP3.LUT R122, R122, 0x4, RZ, 0xfc, !PT ;  /* 0x000000047a7a1812 */ /* 0x000fe200078efcff */
[----:B------:R-:W-:-:S05]  /*0930*/  @P1 IMAD.MOV.U32 R19, RZ, RZ, RZ ;  /* 0x000000ffff131224 */ /* 0x000fca00078e00ff */
[----:B------:R-:W2:Y:S01]  /*0940*/  @!P1 LDC R15, c[0x0][0xc] ;  /* 0x00000300ff0f9b82 */ /* 0x000ea20000000800 */
[----:B-1----:R-:W-:-:S04]  /*0950*/  @P1 IMAD.WIDE.U32 R16, R17, UR8, R10 ;  /* 0x0000000811101c25 */ /* 0x002fc8000f8e000a */
[----:B--2---:R-:W-:-:S04]  /*0960*/  @!P1 IMAD.WIDE.U32 R14, R10, R15, R2 ;  /* 0x0000000f0a0e9225 */ /* 0x004fc800078e0002 */
[----:B------:R-:W-:Y:S02]  /*0970*/  @P1 IMAD.MOV.U32 R2, RZ, RZ, R16 ;  /* 0x000000ffff021224 */ /* 0x000fe400078e0010 */
[----:B------:R-:W-:Y:S02]  /*0980*/  @P1 IMAD.IADD R3, R17, 0x1, R19 ;  /* 0x0000000111031824 */ /* 0x000fe400078e0213 */
[----:B------:R-:W-:Y:S02]  /*0990*/  @!P1 IMAD.MOV.U32 R2, RZ, RZ, R14 ;  /* 0x000000ffff029224 */ /* 0x000fe400078e000e */
[----:B------:R-:W-:Y:S01]  /*09a0*/  @!P1 IMAD.MOV.U32 R3, RZ, RZ, R15 ;  /* 0x000000ffff039224 */ /* 0x000fe200078e000f */
[----:B------:R-:W-:Y:S06]  /*09b0*/  @!P2 BRA `(.L_x_6) ;  /* 0x00000000000ca947 */ /* 0x000fec0003800000 */
[----:B------:R-:W-:Y:S01]  /*09c0*/  UCGABAR_WAIT ;  /* 0x0000000000007dc7 */ /* 0x000fe20008000000 */
[----:B------:R-:W-:Y:S01]  /*09d0*/  CCTL.IVALL ;  /* 0x00000000ff00798f */ /* 0x000fe20002000000 */
[----:B------:R-:W-:Y:S05]  /*09e0*/  BRA `(.L_x_7) ;  /* 0x0000000000047947 */ /* 0x000fea0003800000 */
.L_x_6:
[----:B------:R-:W-:Y:S06]  /*09f0*/  BAR.SYNC.DEFER_BLOCKING 0x0 ;  /* 0x0000000000007b1d */ /* 0x000fec0000010000 */
.L_x_7:
[----:B------:R-:W-:Y:S05]  /*0a00*/  @!P3 BRA `(.L_x_8) ;  /* 0x000000780008b947 */ /* 0x000fea0003800000 */
[----:B------:R-:W-:-:S13]  /*0a10*/  ISETP.GT.U32.AND P0, PT, R12, 0x1, PT ;  /* 0x000000010c00780c */ /* 0x000fda0003f04070 */
[----:B0-----:R-:W-:Y:S05]  /*0a20*/  @P0 EXIT ;  /* 0x000000000000094d */ /* 0x001fea0003800000 */
[----:B------:R-:W-:Y:S01]  /*0a30*/  ULDC.64 UR4, c[0x0][0x650] ;  /* 0x0001940000047ab9 */ /* 0x000fe20000000a00 */
[----:B------:R-:W-:Y:S01]  /*0a40*/  PRMT R15, RZ, 0x7610, R15 ;  /* 0x00007610ff0f7816 */ /* 0x000fe2000000000f */
[----:B------:R-:W-:Y:S01]  /*0a50*/  IMAD.MOV.U32 R8, RZ, RZ, -0x1 ;  /* 0xffffffffff087424 */ /* 0x000fe200078e00ff */
[----:B------:R-:W-:Y:S01]  /*0a60*/  ISETP.GE.U32.AND P0, PT, R2, UR4, PT ;  /* 0x0000000402007c0c */ /* 0x000fe2000bf06070 */
[----:B------:R-:W-:Y:S02]  /*0a70*/  IMAD.MOV.U32 R14, RZ, RZ, -0x1 ;  /* 0xffffffffff0e7424 */ /* 0x000fe400078e00ff */
[----:B------:R-:W-:Y:S01]  /*0a80*/  IMAD.MOV.U32 R12, RZ, RZ, -0x1 ;  /* 0xffffffffff0c7424 */ /* 0x000fe200078e00ff */
[----:B------:R-:W-:-:S13]  /*0a90*/  ISETP.GE.U32.AND.EX P0, PT, R3, UR5, PT, P0 ;  /* 0x0000000503007c0c */ /* 0x000fda000bf06100 */
[----:B------:R-:W-:Y:S05]  /*0aa0*/  @P0 BRA `(.L_x_9) ;  /* 0x0000000400280947 */ /* 0x000fea0003800000 */
[----:B------:R-:W0:Y:S01]  /*0ab0*/  LDC.64 R22, c[0x0][0x628] ;  /* 0x00018a00ff167b82 */ /* 0x000e220000000a00 */
[----:B------:R-:W-:Y:S02]  /*0ac0*/  IMAD.MOV.U32 R14, RZ, RZ, R2 ;  /* 0x000000ffff0e7224 */ /* 0x000fe400078e0002 */
[----:B------:R-:W-:-:S05]  /*0ad0*/  IMAD.MOV.U32 R15, RZ, RZ, R3 ;  /* 0x000000ffff0f7224 */ /* 0x000fca00078e0003 */
[----:B------:R-:W1:Y:S08]  /*0ae0*/  LDC R8, c[0x0][0x630] ;  /* 0x00018c00ff087b82 */ /* 0x000e700000000800 */
[----:B------:R-:W2:Y:S01]  /*0af0*/  LDC.64 R24, c[0x0][0x620] ;  /* 0x00018800ff187b82 */ /* 0x000ea20000000a00 */
[----:B0-----:R-:W-:-:S04]  /*0b00*/  ISETP.NE.U32.AND P0, PT, R22, RZ, PT ;  /* 0x000000ff1600720c */ /* 0x001fc80003f05070 */
[----:B------:R-:W-:-:S13]  /*0b10*/  ISETP.NE.AND.EX P0, PT, R23, RZ, PT, P0 ;  /* 0x000000ff1700720c */ /* 0x000fda0003f05300 */
[----:B-12---:R-:W-:Y:S05]  /*0b20*/  @!P0 BRA `(.L_x_10) ;  /* 0x0000000000288947 */ /* 0x006fea0003800000 */
[----:B------:R-:W0:Y:S02]  /*0b30*/  LDC R19, c[0x0][0x634] ;  /* 0x00018d00ff137b82 */ /* 0x000e240000000800 */
[----:B0-----:R-:W-:-:S05]  /*0b40*/  IADD3 R19, P0, R2, R19, RZ ;  /* 0x0000001302137210 */ /* 0x001fca0007f1e0ff */
[----:B------:R-:W-:-:S04]  /*0b50*/  IMAD.X R21, RZ, RZ, R3, P0 ;  /* 0x000000ffff157224 */ /* 0x000fc800000e0603 */
[----:B------:R-:W-:-:S04]  /*0b60*/  IMAD.WIDE.U32 R14, R21, R22, RZ ;  /* 0x00000016150e7225 */ /* 0x000fc800078e00ff */
[----:B------:R-:W-:-:S04]  /*0b70*/  IMAD.WIDE.U32 R16, P0, R19, R23, R14 ;  /* 0x0000001713107225 */ /* 0x000fc8000780000e */
[----:B------:R-:W-:-:S04]  /*0b80*/  IMAD.WIDE.U32 R14, R19, R22, RZ ;  /* 0x00000016130e7225 */ /* 0x000fc800078e00ff */
[----:B------:R-:W-:Y:S01]  /*0b90*/  IMAD.X R19, RZ, RZ, RZ, P0 ;  /* 0x000000ffff137224 */ /* 0x000fe200000e06ff */
[----:B------:R-:W-:Y:S01]  /*0ba0*/  IADD3 RZ, P0, R15, R16, RZ ;  /* 0x000000100fff7210 */ /* 0x000fe20007f1e0ff */
[----:B------:R-:W-:-:S04]  /*0bb0*/  IMAD.MOV.U32 R18, RZ, RZ, R17 ;  /* 0x000000ffff127224 */ /* 0x000fc800078e0011 */
[----:B------:R-:W-:-:S08]  /*0bc0*/  IMAD.WIDE.U32.X R14, R21, R23, R18, P0 ;  /* 0x00000017150e7225 */ /* 0x000fd000000e0412 */
.L_x_10:
[----:B------:R-:W0:Y:S01]  /*0bd0*/  LDC.64 R22, c[0x0][0x640] ;  /* 0x00019000ff167b82 */ /* 0x000e220000000a00 */
[--C-:B------:R-:W-:Y:S01]  /*0be0*/  SHF.R.U64 R28, R14, R8, R15.reuse ;  /* 0x000000080e1c7219 */ /* 0x100fe2000000120f */
[----:B------:R-:W-:Y:S01]  /*0bf0*/  IMAD R30, R13, R20, R10 ;  /* 0x000000140d1e7224 */ /* 0x000fe200078e020a */
[----:B------:R-:W-:Y:S02]  /*0c00*/  SHF.R.U32.HI R8, RZ, R8, R15 ;  /* 0x00000008ff087219 */ /* 0x000fe4000001160f */
[----:B------:R-:W-:-:S03]  /*0c10*/  IADD3 R11, P0, RZ, -R28, RZ ;  /* 0x8000001cff0b7210 */ /* 0x000fc60007f1e0ff */
[----:B------:R-:W1:Y:S02]  /*0c20*/  LDC R12, c[0x0][0x618] ;  /* 0x00018600ff0c7b82 */ /* 0x000e640000000800 */
[----:B------:R-:W-:-:S04]  /*0c30*/  IMAD.X R15, RZ, RZ, ~R8, P0 ;  /* 0x000000ffff0f7224 */ /* 0x000fc800000e0e08 */
[-C--:B------:R-:W-:Y:S02]  /*0c40*/  IMAD R8, R15, R24.reuse, RZ ;  /* 0x000000180f087224 */ /* 0x080fe400078e02ff */
[----:B------:R-:W2:Y:S01]  /*0c50*/  LDC R17, c[0x0][0x608] ;  /* 0x00018200ff117b82 */ /* 0x000ea20000000800 */
[----:B------:R-:W-:-:S04]  /*0c60*/  IMAD.WIDE.U32 R14, R11, R24, R2 ;  /* 0x000000180b0e7225 */ /* 0x000fc800078e0002 */
[----:B------:R-:W-:Y:S02]  /*0c70*/  IMAD R11, R11, R25, R8 ;  /* 0x000000190b0b7224 */ /* 0x000fe400078e0208 */
[----:B------:R-:W-:Y:S01]  /*0c80*/  IMAD.MOV.U32 R25, RZ, RZ, 0x1 ;  /* 0x00000001ff197424 */ /* 0x000fe200078e00ff */
[----:B------:R-:W3:Y:S01]  /*0c90*/  LDC R18, c[0x0][0x658] ;  /* 0x00019600ff127b82 */ /* 0x000ee20000000800 */
[----:B0-----:R-:W-:Y:S01]  /*0ca0*/  ISETP.NE.U32.AND P0, PT, R22, RZ, PT ;  /* 0x000000ff1600720c */ /* 0x001fe20003f05070 */
[----:B------:R-:W-:Y:S02]  /*0cb0*/  IMAD.IADD R11, R15, 0x1, R11 ;  /* 0x000000010f0b7824 */ /* 0x000fe400078e020b */
[----:B------:R-:W-:Y:S01]  /*0cc0*/  IMAD.MOV.U32 R15, RZ, RZ, -0x1 ;  /* 0xffffffffff0f7424 */ /* 0x000fe200078e00ff */
[----:B------:R-:W-:-:S03]  /*0cd0*/  ISETP.NE.AND.EX P0, PT, R23, RZ, PT, P0 ;  /* 0x000000ff1700720c */ /* 0x000fc60003f05300 */
[----:B------:R-:W0:Y:S01]  /*0ce0*/  LDC R21, c[0x0][0x600] ;  /* 0x00018000ff157b82 */ /* 0x000e220000000800 */
[-CC-:B-1----:R-:W-:Y:S02]  /*0cf0*/  SHF.R.U64 R19, R14, R12.reuse, R11.reuse ;  /* 0x0000000c0e137219 */ /* 0x182fe4000000120b */
[----:B------:R-:W-:-:S05]  /*0d00*/  SHF.R.U32.HI R8, RZ, R12, R11 ;  /* 0x0000000cff087219 */ /* 0x000fca000001160b */
[----:B------:R-:W1:Y:S01]  /*0d10*/  LDC R24, c[0x0][0x648] ;  /* 0x00019200ff187b82 */ /* 0x000e620000000800 */
[-CC-:B--2---:R-:W-:Y:S02]  /*0d20*/  SHF.R.U64 R29, R19, R17.reuse, R8.reuse ;  /* 0x00000011131d7219 */ /* 0x184fe40000001208 */
[----:B------:R-:W-:-:S05]  /*0d30*/  SHF.R.U32.HI R11, RZ, R17, R8 ;  /* 0x00000011ff0b7219 */ /* 0x000fca0000011608 */
[----:B------:R-:W2:Y:S01]  /*0d40*/  LDC R26, c[0x0][0x638] ;  /* 0x00018e00ff1a7b82 */ /* 0x000ea20000000800 */
[-CC-:B---3--:R-:W-:Y:S02]  /*0d50*/  SHF.R.U64 R20, R29, R18.reuse, R11.reuse ;  /* 0x000000121d147219 */ /* 0x188fe4000000120b */
[-C--:B------:R-:W-:Y:S02]  /*0d60*/  SHF.L.U32 R8, R15, R18.reuse, RZ ;  /* 0x000000120f087219 */ /* 0x080fe400000006ff */
[----:B------:R-:W-:Y:S01]  /*0d70*/  SHF.R.U32.HI R11, RZ, R18, R11 ;  /* 0x00000012ff0b7219 */ /* 0x000fe2000001160b */
[----:B------:R-:W-:Y:S01]  /*0d80*/  IMAD.MOV.U32 R10, RZ, RZ, R20 ;  /* 0x000000ffff0a7224 */ /* 0x000fe200078e0014 */
[----:B------:R-:W-:Y:S01]  /*0d90*/  LOP3.LUT R16, RZ, R8, RZ, 0x33, !PT ;  /* 0x00000008ff107212 */ /* 0x000fe200078e33ff */
[----:B------:R-:W3:Y:S01]  /*0da0*/  LDC R27, c[0x0][0x610] ;  /* 0x00018400ff1b7b82 */ /* 0x000ee20000000800 */
[----:B------:R-:W-:Y:S05]  /*0db0*/  @!P0 BRA `(.L_x_11) ;  /* 0x0000000000288947 */ /* 0x000fea0003800000 */
[----:B------:R-:W4:Y:S02]  /*0dc0*/  LDC R15, c[0x0][0x64c] ;  /* 0x00019300ff0f7b82 */ /* 0x000f240000000800 */
[----:B----4-:R-:W-:-:S05]  /*0dd0*/  IADD3 R15, P0, R20, R15, RZ ;  /* 0x0000000f140f7210 */ /* 0x010fca0007f1e0ff */
        /* <DEDUP_REMOVED lines=8> */
.L_x_11:
[----:B-1----:R-:W-:Y:S01]  /*0e60*/  SHF.R.U64 R10, R10, R24, R11 ;  /* 0x000000180a0a7219 */ /* 0x002fe2000000120b */
[----:B0-----:R-:W-:Y:S01]  /*0e70*/  VIADD R12, R21, 0xffffffff ;  /* 0xffffffff150c7836 */ /* 0x001fe20000000000 */
[----:B------:R-:W-:Y:S01]  /*0e80*/  SHF.L.U32 R8, R25, R18, RZ ;  /* 0x0000001219087219 */ /* 0x000fe200000006ff */
[----:B------:R-:W-:Y:S01]  /*0e90*/  IMAD.MOV.U32 R15, RZ, RZ, 0x1 ;  /* 0x00000001ff0f7424 */ /* 0x000fe200078e00ff */
[----:B------:R-:W-:Y:S01]  /*0ea0*/  LOP3.LUT R11, R29, R16, RZ, 0xc0, !PT ;  /* 0x000000101d0b7212 */ /* 0x000fe200078ec0ff */
[----:B------:R-:W-:Y:S01]  /*0eb0*/  IMAD.MOV R13, RZ, RZ, -R10 ;  /* 0x000000ffff0d7224 */ /* 0x000fe200078e0a0a */
[----:B------:R-:W-:Y:S02]  /*0ec0*/  SEL R9, R9, R30, !P1 ;  /* 0x0000001e09097207 */ /* 0x000fe40004800000 */
[----:B------:R-:W-:Y:S01]  /*0ed0*/  LOP3.LUT R12, R19, R12, RZ, 0xc0, !PT ;  /* 0x0000000c130c7212 */ /* 0x000fe200078ec0ff */
[----:B------:R-:W-:Y:S02]  /*0ee0*/  IMAD R10, R8, R10, R11 ;  /* 0x0000000a080a7224 */ /* 0x000fe400078e020b */
[----:B--2---:R-:W-:-:S02]  /*0ef0*/  IMAD R8, R13, R26, R20 ;  /* 0x0000001a0d087224 */ /* 0x004fc400078e0214 */
[----:B---3--:R-:W-:Y:S02]  /*0f00*/  IMAD R9, R10, R27, R9 ;  /* 0x0000001b0a097224 */ /* 0x008fe400078e0209 */
[----:B------:R-:W-:Y:S02]  /*0f10*/  IMAD R8, R8, R21, R12 ;  /* 0x0000001508087224 */ /* 0x000fe400078e020c */
[----:B------:R-:W-:-:S03]  /*0f20*/  IMAD.MOV.U32 R12, RZ, RZ, R28 ;  /* 0x000000ffff0c7224 */ /* 0x000fc600078e001c */
[----:B------:R-:W-:Y:S02]  /*0f30*/  SEL R14, R8, R9, !P1 ;  /* 0x00000009080e7207 */ /* 0x000fe40004800000 */
[----:B------:R-:W-:-:S07]  /*0f40*/  SEL R8, R9, R8, !P1 ;  /* 0x0000000809087207 */ /* 0x000fce0004800000 */
.L_x_9:
[----:B------:R-:W-:-:S08]  /*0f50*/  NOP ;  /* 0x0000000000007918 */ /* 0x000fd00000000000 */
[----:B------:R-:W0:Y:S02]  /*0f60*/  USETMAXREG.TRY_ALLOC.CTAPOOL UP0, 0xe8 ;  /* 0x000000e8000079c8 */ /* 0x000e240008000600 */
[----:B0-----:R-:W-:-:S13]  /*0f70*/  PLOP3.LUT P0, PT, PT, PT, UP0, 0x80, 0x0 ;  /* 0x000000000000781c */ /* 0x001fda0003f0f008 */
[----:B------:R-:W-:Y:S05]  /*0f80*/  @!P0 BRA `(.L_x_9) ;  /* 0xfffffffc00f08947 */ /* 0x000fea000383ffff */
[----:B------:R-:W-:Y:S01]  /*0f90*/  ULDC.64 UR4, c[0x0][0x598] ;  /* 0x0001660000047ab9 */ /* 0x000fe20000000a00 */
[----:B------:R-:W-:Y:S01]  /*0fa0*/  ULDC.64 UR16, c[0x0][0x208] ;  /* 0x0000820000107ab9 */ /* 0x000fe20000000a00 */
[----:B------:R-:W-:-:S04]  /*0fb0*/  ISETP.NE.U32.AND P0, PT, RZ, UR4, PT ;  /* 0x00000004ff007c0c */ /* 0x000fc8000bf05070 */
[----:B------:R-:W-:-:S13]  /*0fc0*/  ISETP.NE.AND.EX P0, PT, RZ, UR5, PT, P0 ;  /* 0x00000005ff007c0c */ /* 0x000fda000bf05300 */
[----:B------:R-:W-:Y:S05]  /*0fd0*/  @!P0 BRA `(.L_x_12) ;  /* 0x00000000001c8947 */ /* 0x000fea0003800000 */
[----:B------:R-:W0:Y:S02]  /*0fe0*/  LDC.64 R10, c[0x0][0x598] ;  /* 0x00016600ff0a7b82 */ /* 0x000e240000000a00 */
[----:B0-----:R-:W2:Y:S02]  /*0ff0*/  LDG.E.64 R10, desc[UR16][R10.64] ;  /* 0x000000100a0a7981 */ /* 0x001ea4000c1e1b00 */
[----:B--2---:R-:W-:-:S04]  /*1000*/  ISETP.NE.U32.AND P0, PT, R10, RZ, PT ;  /* 0x000000ff0a00720c */ /* 0x004fc80003f05070 */
[----:B------:R-:W-:-:S13]  /*1010*/  ISETP.NE.AND.EX P0, PT, R11, RZ, PT, P0 ;  /* 0x000000ff0b00720c */ /* 0x000fda0003f05300 */
[----:B------:R-:W-:Y:S05]  /*1020*/  @!P0 BRA `(.L_x_12) ;  /* 0x0000000000088947 */ /* 0x000fea0003800000 */
[----:B------:R0:W5:Y:S01]  /*1030*/  LD.E R72, desc[UR16][R10.64] ;  /* 0x000000100a487980 */ /* 0x000162000c101900 */
[----:B------:R-:W-:Y:S05]  /*1040*/  BRA `(.L_x_13) ;  /* 0x0000000000207947 */ /* 0x000fea0003800000 */
.L_x_12:
[----:B------:R-:W-:Y:S02]  /*1050*/  ULDC.64 UR4, c[0x0][0x588] ;  /* 0x0001620000047ab9 */ /* 0x000fe40000000a00 */
[----:B------:R-:W-:-:S04]  /*1060*/  ISETP.NE.U32.AND P0, PT, RZ, UR4, PT ;  /* 0x00000004ff007c0c */ /* 0x000fc8000bf05070 */
[----:B------:R-:W-:-:S13]  /*1070*/  ISETP.NE.AND.EX P0, PT, RZ, UR5, PT, P0 ;  /* 0x00000005ff007c0c */ /* 0x000fda000bf05300 */
[----:B------:R-:W-:Y:S05]  /*1080*/  @!P0 BRA `(.L_x_14) ;  /* 0x00000000000c8947 */ /* 0x000fea0003800000 */
[----:B------:R-:W0:Y:S02]  /*1090*/  LDC.64 R72, c[0x0][0x588] ;  /* 0x00016200ff487b82 */ /* 0x000e240000000a00 */
[----:B0-----:R1:W5:Y:S01]  /*10a0*/  LDG.E R72, desc[UR16][R72.64] ;  /* 0x0000001048487981 */ /* 0x001362000c1e1900 */
[----:B------:R-:W-:Y:S05]  /*10b0*/  BRA `(.L_x_13) ;  /* 0x0000000000047947 */ /* 0x000fea0003800000 */
.L_x_14:
[----:B------:R-:W2:Y:S02]  /*10c0*/  LDC R72, c[0x0][0x580] ;  /* 0x00016000ff487b82 */ /* 0x000ea40000000800 */
.L_x_13:
[----:B------:R-:W-:Y:S02]  /*10d0*/  ULDC.64 UR4, c[0x0][0x5a0] ;  /* 0x0001680000047ab9 */ /* 0x000fe40000000a00 */
[----:B------:R-:W-:-:S04]  /*10e0*/  ISETP.NE.U32.AND P0, PT, RZ, UR4, PT ;  /* 0x00000004ff007c0c */ /* 0x000fc8000bf05070 */
[----:B------:R-:W-:-:S13]  /*10f0*/  ISETP.NE.AND.EX P0, PT, RZ, UR5, PT, P0 ;  /* 0x00000005ff007c0c */ /* 0x000fda000bf05300 */
[----:B------:R-:W-:Y:S05]  /*1100*/  @!P0 BRA `(.L_x_15) ;  /* 0x00000000001c8947 */ /* 0x000fea0003800000 */
[----:B0-----:R-:W0:Y:S02]  /*1110*/  LDC.64 R10, c[0x0][0x5a0] ;  /* 0x00016800ff0a7b82 */ /* 0x001e240000000a00 */
[----:B0-----:R-:W3:Y:S02]  /*1120*/  LDG.E.64 R10, desc[UR16][R10.64] ;  /* 0x000000100a0a7981 */ /* 0x001ee4000c1e1b00 */
[----:B---3--:R-:W-:-:S04]  /*1130*/  ISETP.NE.U32.AND P0, PT, R10, RZ, PT ;  /* 0x000000ff0a00720c */ /* 0x008fc80003f05070 */
[----:B------:R-:W-:-:S13]  /*1140*/  ISETP.NE.AND.EX P0, PT, R11, RZ, PT, P0 ;  /* 0x000000ff0b00720c */ /* 0x000fda0003f05300 */
[----:B------:R-:W-:Y:S05]  /*1150*/  @!P0 BRA `(.L_x_15) ;  /* 0x0000000000088947 */ /* 0x000fea0003800000 */
[----:B-1----:R0:W5:Y:S01]  /*1160*/  LD.E R73, desc[UR16][R10.64] ;  /* 0x000000100a497980 */ /* 0x002162000c101900 */
[----:B------:R-:W-:Y:S05]  /*1170*/  BRA `(.L_x_16) ;  /* 0x0000000000207947 */ /* 0x000fea0003800000 */
.L_x_15:
[----:B------:R-:W-:Y:S02]  /*1180*/  ULDC.64 UR4, c[0x0][0x590] ;  /* 0x0001640000047ab9 */ /* 0x000fe40000000a00 */
[----:B------:R-:W-:-:S04]  /*1190*/  ISETP.NE.U32.AND P0, PT, RZ, UR4, PT ;  /* 0x00000004ff007c0c */ /* 0x000fc8000bf05070 */
[----:B------:R-:W-:-:S13]  /*11a0*/  ISETP.NE.AND.EX P0, PT, RZ, UR5, PT, P0 ;  /* 0x00000005ff007c0c */ /* 0x000fda000bf05300 */
[----:B------:R-:W-:Y:S05]  /*11b0*/  @!P0 BRA `(.L_x_17) ;  /* 0x00000000000c8947 */ /* 0x000fea0003800000 */
[----:B0-----:R-:W1:Y:S02]  /*11c0*/  LDC.64 R10, c[0x0][0x590] ;  /* 0x00016400ff0a7b82 */ /* 0x001e640000000a00 */
[----:B-1----:R1:W5:Y:S01]  /*11d0*/  LDG.E R73, desc[UR16][R10.64] ;  /* 0x000000100a497981 */ /* 0x002362000c1e1900 */
[----:B------:R-:W-:Y:S05]  /*11e0*/  BRA `(.L_x_16) ;  /* 0x0000000000047947 */ /* 0x000fea0003800000 */
.L_x_17:
[----:B-1----:R-:W3:Y:S02]  /*11f0*/  LDC R73, c[0x0][0x584] ;  /* 0x00016100ff497b82 */ /* 0x002ee40000000800 */
.L_x_16:
[----:B------:R-:W-:-:S13]  /*1200*/  LOP3.LUT P0, RZ, R15, 0xff, RZ, 0xc0, !PT ;  /* 0x000000ff0fff7812 */ /* 0x000fda000780c0ff */
[----:B------:R-:W-:Y:S05]  /*1210*/  @!P0 EXIT ;  /* 0x000000000000894d */ /* 0x000fea0003800000 */
[----:B01----:R-:W0:Y:S01]  /*1220*/  LDC.64 R10, c[0x0][0x5c8] ;  /* 0x00017200ff0a7b82 */ /* 0x003e220000000a00 */
[----:B------:R-:W-:Y:S01]  /*1230*/  ULDC UR4, c[0x0][0x28c] ;  /* 0x0000a30000047ab9 */ /* 0x000fe20000000800 */
[----:B------:R-:W-:Y:S01]  /*1240*/  LOP3.LUT R142, R5, 0x1, RZ, 0xfc, !PT ;  /* 0x00000001058e7812 */ /* 0x000fe200078efcff */
[----:B------:R-:W-:-:S04]  /*1250*/  UIADD3 UR4, UR4, 0x3f, URZ ;  /* 0x0000003f04047890 */ /* 0x000fc8000fffe03f */
[----:B------:R-:W-:-:S04]  /*1260*/  USHF.R.S32.HI UR5, URZ, 0x1f, UR4 ;  /* 0x0000001f3f057899 */ /* 0x000fc80008011404 */
[----:B------:R-:W-:-:S03]  /*1270*/  ULEA.HI UR5, UR5, UR4, URZ, 0x6 ;  /* 0x0000000405057291 */ /* 0x000fc6000f8f303f */
[----:B------:R-:W-:Y:S01]  /*1280*/  UMOV UR4, URZ ;  /* 0x0000003f00047c82 */ /* 0x000fe20008000000 */
[----:B------:R-:W-:-:S03]  /*1290*/  USHF.R.S32.HI UR9, URZ, 0x6, UR5 ;  /* 0x000000063f097899 */ /* 0x000fc60008011405 */
[----:B------:R-:W-:Y:S01]  /*12a0*/  UMOV UR5, URZ ;  /* 0x0000003f00057c82 */ /* 0x000fe20008000000 */
[C-C-:B0-----:R-:W-:Y:S01]  /*12b0*/  SHF.L.U64.HI R74, R10.reuse, 0x7, R11.reuse ;  /* 0x000000070a4a7819 */ /* 0x141fe2000001020b */
[C---:B------:R-:W-:Y:S01]  /*12c0*/  IMAD.SHL.U32 R77, R10.reuse, 0x80, RZ ;  /* 0x000000800a4d7824 */ /* 0x040fe200078e00ff */
[C-C-:B------:R-:W-:Y:S01]  /*12d0*/  SHF.L.U64.HI R75, R10.reuse, 0x3, R11.reuse ;  /* 0x000000030a4b7819 */ /* 0x140fe2000001020b */
[C---:B------:R-:W-:Y:S01]  /*12e0*/  IMAD.SHL.U32 R79, R10.reuse, 0x8, RZ ;  /* 0x000000080a4f7824 */ /* 0x040fe200078e00ff */
[C---:B------:R-:W-:Y:S01]  /*12f0*/  SHF.L.U64.HI R76, R10.reuse, 0x8, R11 ;  /* 0x000000080a4c7819 */ /* 0x040fe2000001020b */
[----:B------:R-:W-:-:S07]  /*1300*/  IMAD.SHL.U32 R81, R10, 0x100, RZ ;  /* 0x000001000a517824 */ /* 0x000fce00078e00ff */
.L_x_44:
[----:B------:R-:W-:Y:S01]  /*1310*/  LOP3.LUT R9, R4, 0x80, RZ, 0xc0, !PT ;  /* 0x0000008004097812 */ /* 0x000fe200078ec0ff */
[----:B------:R-:W0:Y:S01]  /*1320*/  S2UR UR13, SR_CgaCtaId ;  /* 0x00000000000d79c3 */ /* 0x000e220000008800 */
[----:B------:R-:W-:Y:S01]  /*1330*/  UMOV UR12, 0x400 ;  /* 0x00000400000c7882 */ /* 0x000fe20000000000 */
[----:B------:R-:W-:Y:S01]  /*1340*/  UMOV UR6, URZ ;  /* 0x0000003f00067c82 */ /* 0x000fe20008000000 */
[----:B------:R-:W-:Y:S01]  /*1350*/  SHF.R.U32.HI R9, RZ, 0x7, R9 ;  /* 0x00000007ff097819 */ /* 0x000fe20000011609 */
[----:B------:R-:W-:Y:S01]  /*1360*/  UMOV UR7, URZ ;  /* 0x0000003f00077c82 */ /* 0x000fe20008000000 */
[----:B------:R-:W-:Y:S01]  /*1370*/  UMOV UR18, UR5 ;  /* 0x0000000500127c82 */ /* 0x000fe20008000000 */
[----:B------:R-:W-:Y:S01]  /*1380*/  IMAD.MOV.U32 R80, RZ, RZ, RZ ;  /* 0x000000ffff507224 */ /* 0x000fe200078e00ff */
[----:B------:R-:W-:Y:S01]  /*1390*/  CS2R R84, SRZ ;  /* 0x0000000000547805 */ /* 0x000fe2000001ff00 */
[----:B------:R-:W1:Y:S01]  /*13a0*/  LDC R10, c[0x0][0x28c] ;  /* 0x0000a300ff0a7b82 */ /* 0x000e620000000800 */
[----:B------:R-:W4:Y:S01]  /*13b0*/  SHFL.IDX PT, R9, R9, RZ, 0x1f ;  /* 0x00001fff09097589 */ /* 0x000f2200000e0000 */
[----:B------:R-:W-:Y:S01]  /*13c0*/  IMAD.MOV.U32 R78, RZ, RZ, RZ ;  /* 0x000000ffff4e7224 */ /* 0x000fe200078e00ff */
[----:B------:R-:W-:-:S02]  /*13d0*/  CS2R R82, SRZ ;  /* 0x0000000000527805 */ /* 0x000fc4000001ff00 */
[----:B------:R-:W-:Y:S02]  /*13e0*/  CS2R R86, SRZ ;  /* 0x0000000000567805 */ /* 0x000fe4000001ff00 */
[----:B------:R-:W-:Y:S02]  /*13f0*/  CS2R R88, SRZ ;  /* 0x0000000000587805 */ /* 0x000fe4000001ff00 */
[----:B------:R-:W-:Y:S02]  /*1400*/  CS2R R90, SRZ ;  /* 0x00000000005a7805 */ /* 0x000fe4000001ff00 */
[----:B------:R-:W-:Y:S02]  /*1410*/  CS2R R92, SRZ ;  /* 0x00000000005c7805 */ /* 0x000fe4000001ff00 */
[----:B------:R-:W-:Y:S02]  /*1420*/  CS2R R94, SRZ ;  /* 0x00000000005e7805 */ /* 0x000fe4000001ff00 */
        /* <DEDUP_REMOVED lines=12> */
[----:B------:R-:W-:Y:S01]  /*14f0*/  CS2R R120, SRZ ;  /* 0x0000000000787805 */ /* 0x000fe2000001ff00 */
[----:B------:R-:W-:Y:S01]  /*1500*/  IMAD.MOV.U32 R123, RZ, RZ, RZ ;  /* 0x000000ffff7b7224 */ /* 0x000fe200078e00ff */
[----:B------:R-:W-:-:S02]  /*1510*/  CS2R R124, SRZ ;  /* 0x00000000007c7805 */ /* 0x000fc4000001ff00 */
[----:B-1----:R-:W-:Y:S02]  /*1520*/  ISETP.GE.AND P0, PT, R10, 0x1, PT ;  /* 0x000000010a00780c */ /* 0x002fe40003f06270 */
[----:B------:R-:W-:Y:S02]  /*1530*/  CS2R R126, SRZ ;  /* 0x00000000007e7805 */ /* 0x000fe4000001ff00 */
[----:B----4-:R-:W-:Y:S01]  /*1540*/  R2UR UR8, R9 ;  /* 0x00000000090872ca */ /* 0x010fe200000e0000 */
[----:B------:R-:W-:Y:S01]  /*1550*/  IMAD.MOV.U32 R129, RZ, RZ, RZ ;  /* 0x000000ffff817224 */ /* 0x000fe200078e00ff */
[----:B------:R-:W-:Y:S01]  /*1560*/  CS2R R56, SRZ ;  /* 0x0000000000387805 */ /* 0x000fe2000001ff00 */
[----:B------:R-:W-:Y:S01]  /*1570*/  IMAD.U32 R13, RZ, RZ, UR4 ;  /* 0x00000004ff0d7e24 */ /* 0x000fe2000f8e00ff */
        /* <DEDUP_REMOVED lines=8> */
[----:B------:R-:W-:Y:S01]  /*1600*/  CS2R R42, SRZ ;  /* 0x00000000002a7805 */ /* 0x000fe2000001ff00 */
[----:B------:R-:W-:Y:S01]  /*1610*/  ULEA.HI UR10, UR8, UR8, URZ, 0x1 ;  /* 0x00000008080a7291 */ /* 0x000fe2000f8f083f */
[----:B------:R-:W-:Y:S02]  /*1620*/  CS2R R44, SRZ ;  /* 0x00000000002c7805 */ /* 0x000fe4000001ff00 */
[----:B------:R-:W-:Y:S02]  /*1630*/  CS2R R46, SRZ ;  /* 0x00000000002e7805 */ /* 0x000fe4000001ff00 */
[----:B------:R-:W-:Y:S01]  /*1640*/  CS2R R48, SRZ ;  /* 0x0000000000307805 */ /* 0x000fe2000001ff00 */
[----:B------:R-:W-:Y:S01]  /*1650*/  ULOP3.LUT UR11, UR10, 0xffffe, URZ, 0xc0, !UPT ;  /* 0x000ffffe0a0b7892 */ /* 0x000fe2000f8ec03f */
[----:B------:R-:W-:Y:S01]  /*1660*/  CS2R R50, SRZ ;  /* 0x0000000000327805 */ /* 0x000fe2000001ff00 */
[----:B0-----:R-:W-:Y:S01]  /*1670*/  ULEA UR10, UR13, UR12, 0x18 ;  /* 0x0000000c0d0a7291 */ /* 0x001fe2000f8ec03f */
[----:B------:R-:W-:Y:S01]  /*1680*/  CS2R R52, SRZ ;  /* 0x0000000000347805 */ /* 0x000fe2000001ff00 */
[----:B------:R-:W-:Y:S01]  /*1690*/  UIADD3 UR11, UR8, -UR11, URZ ;  /* 0x8000000b080b7290 */ /* 0x000fe2000fffe03f */
[----:B------:R-:W-:-:S02]  /*16a0*/  CS2R R54, SRZ ;  /* 0x0000000000367805 */ /* 0x000fc4000001ff00 */
[----:B------:R-:W-:Y:S01]  /*16b0*/  CS2R R24, SRZ ;  /* 0x0000000000187805 */ /* 0x000fe2000001ff00 */
[----:B------:R-:W-:Y:S01]  /*16c0*/  UMOV UR8, URZ ;  /* 0x0000003f00087c82 */ /* 0x000fe20008000000 */
[----:B------:R-:W-:Y:S01]  /*16d0*/  ULEA UR11, UR11, UR10, 0xc ;  /* 0x0000000a0b0b7291 */ /* 0x000fe2000f8e603f */
[----:B------:R-:W-:Y:S02]  /*16e0*/  CS2R R26, SRZ ;  /* 0x00000000001a7805 */ /* 0x000fe4000001ff00 */
[----:B------:R-:W-:Y:S02]  /*16f0*/  CS2R R28, SRZ ;  /* 0x00000000001c7805 */ /* 0x000fe4000001ff00 */
[----:B------:R-:W-:Y:S01]  /*1700*/  CS2R R30, SRZ ;  /* 0x00000000001e7805 */ /* 0x000fe2000001ff00 */
[----:B------:R-:W-:Y:S01]  /*1710*/  UIADD3 UR11, UR11, 0x180, URZ ;  /* 0x000001800b0b7890 */ /* 0x000fe2000fffe03f */
[----:B------:R-:W-:Y:S02]  /*1720*/  CS2R R32, SRZ ;  /* 0x0000000000207805 */ /* 0x000fe4000001ff00 */
[----:B------:R-:W-:-:S02]  /*1730*/  CS2R R34, SRZ ;  /* 0x0000000000227805 */ /* 0x000fc4000001ff00 */
[----:B------:R-:W-:Y:S01]  /*1740*/  CS2R R36, SRZ ;  /* 0x0000000000247805 */ /* 0x000fe2000001ff00 */
[----:B------:R-:W-:Y:S01]  /*1750*/  USHF.R.U32.HI UR11, URZ, 0x4, UR11 ;  /* 0x000000043f0b7899 */ /* 0x000fe2000801160b */
[----:B------:R-:W-:-:S03]  /*1760*/  CS2R R38, SRZ ;  /* 0x0000000000267805 */ /* 0x000fc6000001ff00 */
[----:B------:R-:W-:Y:S01]  /*1770*/  ULOP3.LUT UR11, UR11, 0x3fff, URZ, 0xc0, !UPT ;  /* 0x00003fff0b0b7892 */ /* 0x000fe2000f8ec03f */
[----:B------:R-:W-:Y:S11]  /*1780*/  @!P0 BRA `(.L_x_18) ;  /* 0x00000008001c8947 */ /* 0x000ff60003800000 */
[----:B------:R-:W-:-:S13]  /*1790*/  ISETP.NE.AND P1, PT, R142, 0x3, PT ;  /* 0x000000038e00780c */ /* 0x000fda0003f25270 */
[----:B------:R-:W-:Y:S05]  /*17a0*/  @!P1 BRA `(.L_x_19) ;  /* 0x0000000000049947 */ /* 0x000fea0003800000 */
[----:B------:R-:W-:Y:S01]  /*17b0*/  BPT.TRAP 0x1 ;  /* 0x000000040000795c */ /* 0x000fe20000300000 */
.L_x_19:
[----:B------:R-:W-:Y:S01]  /*17c0*/  ULEA UR6, UR5, UR10, 0x3 ;  /* 0x0000000a05067291 */ /* 0x000fe2000f8e183f */
[----:B------:R-:W-:-:S05]  /*17d0*/  IMAD.U32 R9, RZ, RZ, UR4 ;  /* 0x00000004ff097e24 */ /* 0x000fca000f8e00ff */
[----:B------:R-:W-:-:S04]  /*17e0*/  SHF.L.U32 R9, R9, 0x1f, RZ ;  /* 0x0000001f09097819 */ /* 0x000fc800000006ff */
[----:B------:R0:W1:Y:S01]  /*17f0*/  SYNCS.PHASECHK.TRANS64.TRYWAIT P0, [UR6], R9 ;  /* 0x00000009ff0075a7 */ /* 0x0000620008000146 */
[----:B------:R-:W-:Y:S05]  /*1800*/  @!P1 BRA `(.L_x_20) ;  /* 0x0000000000049947 */ /* 0x000fea0003800000 */
[----:B------:R-:W-:Y:S01]  /*1810*/  BPT.TRAP 0x1 ;  /* 0x000000040000795c */ /* 0x000fe20000300000 */
.L_x_20:
[----:B-1----:R-:W-:Y:S05]  /*1820*/  @P0 BRA `(.L_x_21) ;  /* 0x0000000000080947 */ /* 0x002fea0003800000 */
[----:B------:R-:W1:Y:S02]  /*1830*/  SYNCS.PHASECHK.TRANS64.TRYWAIT P0, [UR6], R9 ;  /* 0x00000009ff0075a7 */ /* 0x000e640008000146 */
[----:B-1----:R-:W-:Y:S05]  /*1840*/  @!P0 BRA `(.L_x_22) ;  /* 0x0000008000748947 */ /* 0x002fea0003800000 */
.L_x_21:
[----:B------:R-:W-:Y:S01]  /*1850*/  UIADD3 UR6, UR10, 0x30180, URZ ;  /* 0x000301800a067890 */ /* 0x000fe2000fffe03f */
[----:B------:R-:W-:Y:S01]  /*1860*/  WARPGROUP.ARRIVE ;  /* 0x00000000000079c5 */ /* 0x000fe20000000000 */
[----:B------:R-:W-:Y:S01]  /*1870*/  ULOP3.LUT UR8, UR11, 0x10000, URZ, 0xfc, !UPT ;  /* 0x000100000b087892 */ /* 0x000fe2000f8efc3f */
[----:B------:R-:W-:Y:S01]  /*1880*/  IMAD.MOV.U32 R80, RZ, RZ, RZ ;  /* 0x000000ffff507224 */ /* 0x000fe200078e00ff */
[----:B------:R-:W-:Y:S01]  /*1890*/  USHF.R.U32.HI UR6, URZ, 0x4, UR6 ;  /* 0x000000043f067899 */ /* 0x000fe20008011606 */
[----:B------:R-:W-:Y:S01]  /*18a0*/  CS2R R84, SRZ ;  /* 0x0000000000547805 */ /* 0x000fe2000001ff00 */
[----:B------:R-:W-:Y:S01]  /*18b0*/  UIMAD UR8, UR5, 0x600, UR8 ;  /* 0x00000600050878a4 */ /* 0x000fe2000f8e0208 */
[----:B------:R-:W-:Y:S01]  /*18c0*/  IMAD.MOV.U32 R78, RZ, RZ, RZ ;  /* 0x000000ffff4e7224 */ /* 0x000fe200078e00ff */
[----:B------:R-:W-:Y:S01]  /*18d0*/  ULOP3.LUT UR6, UR6, 0x3fff, URZ, 0xc0, !UPT ;  /* 0x00003fff06067892 */ /* 0x000fe2000f8ec03f */
[----:B------:R-:W-:Y:S01]  /*18e0*/  CS2R R82, SRZ ;  /* 0x0000000000527805 */ /* 0x000fe2000001ff00 */
[----:B------:R-:W-:Y:S01]  /*18f0*/  UMOV UR13, 0x80000020 ;  /* 0x80000020000d7882 */ /* 0x000fe20000000000 */
[----:B------:R-:W-:Y:S01]  /*1900*/  UMOV UR15, 0x80000020 ;  /* 0x80000020000f7882 */ /* 0x000fe20000000000 */
[----:B------:R-:W-:Y:S01]  /*1910*/  ULOP3.LUT UR6, UR6, 0x10000, URZ, 0xfc, !UPT ;  /* 0x0001000006067892 */ /* 0x000fe2000f8efc3f */
[----:B------:R-:W-:Y:S01]  /*1920*/  CS2R R86, SRZ ;  /* 0x0000000000567805 */ /* 0x000fe2000001ff00 */
[----:B------:R-:W-:Y:S01]  /*1930*/  UMOV UR12, UR8 ;  /* 0x00000008000c7c82 */ /* 0x000fe20008000000 */
[----:B------:R-:W-:Y:S01]  /*1940*/  UIADD3 UR18, UR8, 0x400, URZ ;  /* 0x0000040008127890 */ /* 0x000fe2000fffe03f */
[----:B------:R-:W-:Y:S01]  /*1950*/  CS2R R88, SRZ ;  /* 0x0000000000587805 */ /* 0x000fe2000001ff00 */
[----:B------:R-:W-:Y:S01]  /*1960*/  ULEA UR7, UR5, UR6, 0x7 ;  /* 0x0000000605077291 */ /* 0x000fe2000f8e383f */
[----:B------:R-:W-:Y:S01]  /*1970*/  CS2R R90, SRZ ;  /* 0x00000000005a7805 */ /* 0x000fe2000001ff00 */
[----:B------:R-:W-:Y:S01]  /*1980*/  UIADD3 UR6, UR8, 0x200, URZ ;  /* 0x0000020008067890 */ /* 0x000fe2000fffe03f */
[----:B------:R-:W-:-:S02]  /*1990*/  CS2R R92, SRZ ;  /* 0x00000000005c7805 */ /* 0x000fc4000001ff00 */
[----:B------:R-:W-:Y:S02]  /*19a0*/  CS2R R94, SRZ ;  /* 0x00000000005e7805 */ /* 0x000fe4000001ff00 */
[----:B------:R-:W-:Y:S02]  /*19b0*/  CS2R R96, SRZ ;  /* 0x0000000000607805 */ /* 0x000fe4000001ff00 */
[----:B------:R-:W-:Y:S01]  /*19c0*/  CS2R R106, SRZ ;  /* 0x00000000006a7805 */ /* 0x000fe2000001ff00 */
[----:B------:R-:W-:Y:S01]  /*19d0*/  UMOV UR14, UR7 ;  /* 0x00000007000e7c82 */ /* 0x000fe20008000000 */
[----:B------:R-:W-:Y:S01]  /*19e0*/  CS2R R110, SRZ ;  /* 0x00000000006e7805 */ /* 0x000fe2000001ff00 */
[----:B------:R-:W-:Y:S01]  /*19f0*/  QGMMA.64x32x32.F32.E4M3.E4M3 R56, gdesc[UR12], RZ, !UPT ;  /* 0x006000000c3879f3 */ /* 0x000fe2000c7008ff */
[----:B------:R-:W-:Y:S01]  /*1a00*/  UMOV UR12, UR6 ;  /* 0x00000006000c7c82 */ /* 0x000fe20008000000 */
[----:B------:R-:W-:Y:S01]  /*1a10*/  UMOV UR13, 0x80000020 ;  /* 0x80000020000d7882 */ /* 0x000fe20000000000 */
[----:B------:R-:W-:Y:S01]  /*1a20*/  UMOV UR6, 0x2 ;  /* 0x0000000200067882 */ /* 0x000fe20000000000 */
[----:B------:R-:W-:Y:S01]  /*1a30*/  QGMMA.64x32x32.F32.E4M3.E4M3 R40, gdesc[UR12], RZ, !UPT ;  /* 0x006000000c2879f3 */ /* 0x000fe2000c7008ff */
[----:B------:R-:W-:Y:S01]  /*1a40*/  UMOV UR12, UR18 ;  /* 0x00000012000c7c82 */ /* 0x000fe20008000000 */
[----:B------:R-:W-:Y:S01]  /*1a50*/  UMOV UR13, 0x80000020 ;  /* 0x80000020000d7882 */ /* 0x000fe20000000000 */
[----:B------:R-:W-:Y:S01]  /*1a60*/  CS2R R104, SRZ ;  /* 0x0000000000687805 */ /* 0x000fe2000001ff00 */
[----:B------:R-:W-:Y:S01]  /*1a70*/  QGMMA.64x32x32.F32.E4M3.E4M3 R24, gdesc[UR12], RZ, !UPT ;  /* 0x006000000c1879f3 */ /* 0x000fe2000c7008ff */
[----:B------:R-:W-:Y:S01]  /*1a80*/  UIADD3 UR12, UR8, 0x2, URZ ;  /* 0x00000002080c7890 */ /* 0x000fe2000fffe03f */
[----:B------:R-:W-:Y:S01]  /*1a90*/  CS2R R108, SRZ ;  /* 0x00000000006c7805 */ /* 0x000fe2000001ff00 */
[----:B------:R-:W-:Y:S01]  /*1aa0*/  UIADD3 UR14, UR7, 0x2, URZ ;  /* 0x00000002070e7890 */ /* 0x000fe2000fffe03f */
[----:B------:R-:W-:Y:S01]  /*1ab0*/  CS2R R102, SRZ ;  /* 0x0000000000667805 */ /* 0x000fe2000001ff00 */
[----:B------:R-:W-:Y:S01]  /*1ac0*/  UIADD3 UR7, UR8, 0x202, URZ ;  /* 0x0000020208077890 */ /* 0x000fe2000fffe03f */
[----:B------:R-:W-:Y:S01]  /*1ad0*/  CS2R R100, SRZ ;  /* 0x0000000000647805 */ /* 0x000fe2000001ff00 */
[----:B------:R-:W-:Y:S01]  /*1ae0*/  UMOV UR13, 0x80000020 ;  /* 0x80000020000d7882 */ /* 0x000fe20000000000 */
[----:B------:R-:W-:Y:S01]  /*1af0*/  UMOV UR15, 0x80000020 ;  /* 0x80000020000f7882 */ /* 0x000fe20000000000 */
[----:B------:R-:W-:Y:S01]  /*1b00*/  UIADD3 UR8, UR8, 0x402, URZ ;  /* 0x0000040208087890 */ /* 0x000fe2000fffe03f */
[----:B------:R-:W-:-:S02]  /*1b10*/  CS2R R98, SRZ ;  /* 0x0000000000627805 */ /* 0x000fc4000001ff00 */
[----:B------:R-:W-:Y:S02]  /*1b20*/  CS2R R112, SRZ ;  /* 0x0000000000707805 */ /* 0x000fe4000001ff00 */
[----:B------:R-:W-:Y:S02]  /*1b30*/  CS2R R114, SRZ ;  /* 0x0000000000727805 */ /* 0x000fe4000001ff00 */
[----:B------:R-:W-:Y:S02]  /*1b40*/  CS2R R116, SRZ ;  /* 0x0000000000747805 */ /* 0x000fe4000001ff00 */
[----:B------:R-:W-:Y:S02]  /*1b50*/  CS2R R118, SRZ ;  /* 0x0000000000767805 */ /* 0x000fe4000001ff00 */
[----:B------:R-:W-:Y:S01]  /*1b60*/  CS2R R120, SRZ ;  /* 0x0000000000787805 */ /* 0x000fe2000001ff00 */
[----:B------:R-:W-:Y:S01]  /*1b70*/  IMAD.MOV.U32 R123, RZ, RZ, RZ ;  /* 0x000000ffff7b7224 */ /* 0x000fe200078e00ff */
[----:B------:R-:W-:-:S02]  /*1b80*/  CS2R R124, SRZ ;  /* 0x00000000007c7805 */ /* 0x000fc4000001ff00 */
[----:B------:R-:W-:Y:S01]  /*1b90*/  CS2R R126, SRZ ;  /* 0x00000000007e7805 */ /* 0x000fe2000001ff00 */
[----:B------:R-:W-:Y:S01]  /*1ba0*/  IMAD.MOV.U32 R129, RZ, RZ, RZ ;  /* 0x000000ffff817224 */ /* 0x000fe200078e00ff */
[----:B------:R-:W-:Y:S01]  /*1bb0*/  QGMMA.64x32x32.F32.E4M3.E4M3 R56, gdesc[UR12], R56 ;  /* 0x006000000c3879f3 */ /* 0x000fe20008700838 */
[----:B------:R-:W-:Y:S01]  /*1bc0*/  UMOV UR12, UR7 ;  /* 0x00000007000c7c82 */ /* 0x000fe20008000000 */
[----:B------:R-:W-:Y:S01]  /*1bd0*/  ULDC UR7, c[0x0][0x50c] ;  /* 0x0001430000077ab9 */ /* 0x000fe20000000800 */
[----:B------:R-:W-:Y:S01]  /*1be0*/  UMOV UR13, 0x80000020 ;  /* 0x80000020000d7882 */ /* 0x000fe20000000000 */
[----:B------:R-:W-:Y:S01]  /*1bf0*/  UISETP.NE.AND UP0, UPT, UR7, 0x2, UPT ;  /* 0x000000020700788c */ /* 0x000fe2000bf05270 */
[----:B------:R-:W-:Y:S01]  /*1c00*/  QGMMA.64x32x32.F32.E4M3.E4M3 R40, gdesc[UR12], R40 ;  /* 0x006000000c2879f3 */ /* 0x000fe20008700828 */
[----:B------:R-:W-:Y:S01]  /*1c10*/  UMOV UR12, UR8 ;  /* 0x00000008000c7c82 */ /* 0x000fe20008000000 */
[----:B------:R-:W-:Y:S01]  /*1c20*/  UMOV UR13, 0x80000020 ;  /* 0x80000020000d7882 */ /* 0x000fe20000000000 */
[----:B------:R-:W-:Y:S01]  /*1c30*/  USEL UR7, URZ, 0x1, UP0 ;  /* 0x000000013f077887 */ /* 0x000fe20008000000 */
[----:B------:R-:W-:Y:S05]  /*1c40*/  QGMMA.64x32x32.F32.E4M3.E4M3 R24, gdesc[UR12], R24, gsb0 ;  /* 0x006000000c1879f3 */ /* 0x000fea0008000818 */
[----:B------:R-:W-:-:S13]  /*1c50*/  ISETP.NE.AND P0, PT, RZ, UR7, PT ;  /* 0x00000007ff007c0c */ /* 0x000fda000bf05270 */
[----:B------:R-:W-:Y:S05]  /*1c60*/  @!P0 BRA `(.L_x_23) ;  /* 0x0000000000c88947 */ /* 0x000fea0003800000 */
[----:B------:R-:W-:Y:S02]  /*1c70*/  WARPGROUP.DEPBAR.LE gsb0, 0x0 ;  /* 0x00008000000079c5 */ /* 0x000fe40000010000 */
[----:B------:R-:W-:-:S01]  /*1c80*/  FADD R129, RZ, R56 ;  /* 0x00000038ff817221 */ /* 0x000fc20000000000 */
[----:B------:R-:W-:Y:S01]  /*1c90*/  FADD R126, RZ, R57 ;  /* 0x00000039ff7e7221 */ /* 0x000fe20000000000 */
        /* <DEDUP_REMOVED lines=46> */
[----:B------:R-:W-:-:S06]  /*1f80*/  UMOV UR6, URZ ;  /* 0x0000003f00067c82 */ /* 0x000fcc0008000000 */
.L_x_23:
[----:B------:R-:W-:-:S04]  /*1f90*/  UIADD3 UR18, UR5, 0x1, URZ ;  /* 0x0000000105127890 */ /* 0x000fc8000fffe03f */
[----:B------:R-:W-:-:S04]  /*1fa0*/  UISETP.NE.AND UP0, UPT, UR18, 0x8, UPT ;  /* 0x000000081200788c */ /* 0x000fc8000bf05270 */
[----:B------:R-:W-:Y:S02]  /*1fb0*/  USEL UR8, URZ, 0x1, UP0 ;  /* 0x000000013f087887 */ /* 0x000fe40008000000 */
[----:B------:R-:W-:Y:S02]  /*1fc0*/  USEL UR18, UR18, URZ, UP0 ;  /* 0x0000003f12127287 */ /* 0x000fe40008000000 */
[----:B------:R-:W-:-:S06]  /*1fd0*/  ULOP3.LUT UR8, UR4, UR8, URZ, 0x3c, !UPT ;  /* 0x0000000804087292 */ /* 0x000fcc000f8e3c3f */
[----:B------:R-:W-:Y:S01]  /*1fe0*/  IMAD.U32 R13, RZ, RZ, UR8 ;  /* 0x00000008ff0d7e24 */ /* 0x000fe2000f8e00ff */
[----:B------:R-:W-:-:S06]  /*1ff0*/  UMOV UR8, 0x1 ;  /* 0x0000000100087882 */ /* 0x000fcc0000000000 */
.L_x_18:
[----:B------:R-:W-:-:S04]  /*2000*/  UISETP.LT.AND UP0, UPT, UR9, 0x1, UPT ;  /* 0x000000010900788c */ /* 0x000fc8000bf01270 */
[----:B------:R-:W-:-:S04]  /*2010*/  USEL UR12, UR9, 0x1, UP0 ;  /* 0x00000001090c7887 */ /* 0x000fc80008000000 */
[----:B------:R-:W-:-:S04]  /*2020*/  UIADD3 UR12, UR9, -UR12, URZ ;  /* 0x8000000c090c7290 */ /* 0x000fc8000fffe03f */
[----:B------:R-:W-:-:S06]  /*2030*/  UISETP.GE.AND UP0, UPT, UR12, 0x1, UPT ;  /* 0x000000010c00788c */ /* 0x000fcc000bf06270 */
[----:B------:R-:W-:-:S13]  /*2040*/  PLOP3.LUT P0, PT, PT, PT, UP0, 0x80, 0x0 ;  /* 0x000000000000781c */ /* 0x000fda0003f0f008 */
[----:B------:R-:W-:Y:S05]  /*2050*/  @!P0 BRA `(.L_x_24) ;  /* 0x0000000800108947 */ /* 0x000fea0003800000 */
[----:B01----:R-:W-:Y:S01]  /*2060*/  IMAD.U32 R9, RZ, RZ, UR12 ;  /* 0x0000000cff097e24 */ /* 0x003fe2000f8e00ff */
[----:B------:R-:W-:Y:S01]  /*2070*/  ULDC UR21, c[0x0][0x50c] ;  /* 0x0001430000157ab9 */ /* 0x000fe20000000800 */
[----:B------:R-:W-:-:S07]  /*2080*/  IMAD.U32 R10, RZ, RZ, UR5 ;  /* 0x00000005ff0a7e24 */ /* 0x000fce000f8e00ff */
.L_x_32:
[----:B------:R-:W-:-:S13]  /*2090*/  ISETP.NE.AND P1, PT, R142, 0x3, PT ;  /* 0x000000038e00780c */ /* 0x000fda0003f25270 */
[----:B------:R-:W-:Y:S05]  /*20a0*/  @!P1 BRA `(.L_x_25) ;  /* 0x0000000000049947 */ /* 0x000fea0003800000 */
[----:B------:R-:W-:Y:S01]  /*20b0*/  BPT.TRAP 0x1 ;  /* 0x000000040000795c */ /* 0x000fe20000300000 */
.L_x_25:
[----:B------:R-:W0:Y:S01]  /*20c0*/  S2UR UR12, SR_CgaCtaId ;  /* 0x00000000000c79c3 */ /* 0x000e220000008800 */
[----:B------:R-:W-:Y:S01]  /*20d0*/  UMOV UR10, 0x400 ;  /* 0x00000400000a7882 */ /* 0x000fe20000000000 */
[----:B------:R-:W-:Y:S01]  /*20e0*/  SHF.L.U32 R11, R13, 0x1f, RZ ;  /* 0x0000001f0d0b7819 */ /* 0x000fe200000006ff */
[----:B0-----:R-:W-:-:S04]  /*20f0*/  ULEA UR10, UR12, UR10, 0x18 ;  /* 0x0000000a0c0a7291 */ /* 0x001fc8000f8ec03f */
[----:B------:R-:W-:-:S09]  /*2100*/  ULEA UR12, UR18, UR10, 0x3 ;  /* 0x0000000a120c7291 */ /* 0x000fd2000f8e183f */
[----:B------:R0:W1:Y:S01]  /*2110*/  SYNCS.PHASECHK.TRANS64.TRYWAIT P0, [UR12], R11 ;  /* 0x0000000bff0075a7 */ /* 0x000062000800014c */
[----:B------:R-:W-:Y:S05]  /*2120*/  @!P1 BRA `(.L_x_26) ;  /* 0x0000000000049947 */ /* 0x000fea0003800000 */
[----:B------:R-:W-:Y:S01]  /*2130*/  BPT.TRAP 0x1 ;  /* 0x000000040000795c */ /* 0x000fe20000300000 */
.L_x_26:
[----:B-1----:R-:W-:Y:S05]  /*2140*/  @P0 BRA `(.L_x_27) ;  /* 0x0000000000080947 */ /* 0x002fea0003800000 */
[----:B------:R-:W1:Y:S02]  /*2150*/  SYNCS.PHASECHK.TRANS64.TRYWAIT P0, [UR12], R11 ;  /* 0x0000000bff0075a7 */ /* 0x000e64000800014c */
[----:B-1----:R-:W-:Y:S05]  /*2160*/  @!P0 BRA `(.L_x_28) ;  /* 0x0000007800448947 */ /* 0x002fea0003800000 */
.L_x_27:
[----:B------:R-:W-:Y:S01]  /*2170*/  UIADD3 UR12, UR10, 0x30180, URZ ;  /* 0x000301800a0c7890 */ /* 0x000fe2000fffe03f */
[----:B------:R-:W-:Y:S01]  /*2180*/  WARPGROUP.ARRIVE ;  /* 0x00000000000079c5 */ /* 0x000fe20000000000 */
[----:B------:R-:W-:Y:S02]  /*2190*/  UISETP.NE.AND UP0, UPT, UR7, URZ, UPT ;  /* 0x0000003f0700728c */ /* 0x000fe4000bf05270 */
[----:B------:R-:W-:Y:S02]  /*21a0*/  USHF.R.U32.HI UR12, URZ, 0x4, UR12 ;  /* 0x000000043f0c7899 */ /* 0x000fe4000801160c */
[----:B------:R-:W-:Y:S02]  /*21b0*/  USEL UR8, UR8, URZ, !UP0 ;  /* 0x0000003f08087287 */ /* 0x000fe4000c000000 */
[----:B------:R-:W-:Y:S02]  /*21c0*/  ULOP3.LUT UR12, UR12, 0x3fff, URZ, 0xc0, !UPT ;  /* 0x00003fff0c0c7892 */ /* 0x000fe4000f8ec03f */
[----:B------:R-:W-:-:S02]  /*21d0*/  ULOP3.LUT UR7, UR11, 0x10000, URZ, 0xfc, !UPT ;  /* 0x000100000b077892 */ /* 0x000fc4000f8efc3f */
[----:B------:R-:W-:Y:S02]  /*21e0*/  ULOP3.LUT UR12, UR12, 0x10000, URZ, 0xfc, !UPT ;  /* 0x000100000c0c7892 */ /* 0x000fe4000f8efc3f */
[----:B------:R-:W-:Y:S02]  /*21f0*/  UISETP.NE.U32.AND UP0, UPT, UR8, URZ, UPT ;  /* 0x0000003f0800728c */ /* 0x000fe4000bf05070 */
[----:B------:R-:W-:Y:S02]  /*2200*/  UIMAD UR8, UR18, 0x600, UR7 ;  /* 0x00000600120878a4 */ /* 0x000fe4000f8e0207 */
[----:B------:R-:W-:Y:S02]  /*2210*/  ULEA UR7, UR18, UR12, 0x7 ;  /* 0x0000000c12077291 */ /* 0x000fe4000f8e383f */
[----:B------:R-:W-:Y:S02]  /*2220*/  UIADD3 UR19, UR8, 0x200, URZ ;  /* 0x0000020008137890 */ /* 0x000fe4000fffe03f */
[----:B------:R-:W-:-:S02]  /*2230*/  UIADD3 UR20, UR8, 0x400, URZ ;  /* 0x0000040008147890 */ /* 0x000fc4000fffe03f */
[----:B------:R-:W-:Y:S01]  /*2240*/  UMOV UR12, UR8 ;  /* 0x00000008000c7c82 */ /* 0x000fe20008000000 */
[----:B------:R-:W-:Y:S01]  /*2250*/  UMOV UR13, 0x80000020 ;  /* 0x80000020000d7882 */ /* 0x000fe20000000000 */
[----:B------:R-:W-:Y:S01]  /*2260*/  UMOV UR14, UR7 ;  /* 0x00000007000e7c82 */ /* 0x000fe20008000000 */
[----:B------:R-:W-:Y:S01]  /*2270*/  UMOV UR15, 0x80000020 ;  /* 0x80000020000f7882 */ /* 0x000fe20000000000 */
[----:B------:R-:W-:Y:S01]  /*2280*/  UIADD3 UR6, UR6, 0x2, URZ ;  /* 0x0000000206067890 */ /* 0x000fe2000fffe03f */
[----:B------:R-:W-:Y:S01]  /*2290*/  QGMMA.64x32x32.F32.E4M3.E4M3 R56, gdesc[UR12], R56, UP0 ;  /* 0x006000000c3879f3 */ /* 0x000fe2000bf00838 */
[----:B------:R-:W-:Y:S01]  /*22a0*/  UMOV UR12, UR19 ;  /* 0x00000013000c7c82 */ /* 0x000fe20008000000 */
[----:B------:R-:W-:Y:S02]  /*22b0*/  UMOV UR13, 0x80000020 ;  /* 0x80000020000d7882 */ /* 0x000fe40000000000 */
[----:B------:R-:W-:Y:S01]  /*22c0*/  QGMMA.64x32x32.F32.E4M3.E4M3 R40, gdesc[UR12], R40, UP0 ;  /* 0x006000000c2879f3 */ /* 0x000fe2000bf00828 */
[----:B------:R-:W-:Y:S01]  /*22d0*/  UMOV UR12, UR20 ;  /* 0x00000014000c7c82 */ /* 0x000fe20008000000 */
[----:B------:R-:W-:-:S02]  /*22e0*/  UMOV UR13, 0x80000020 ;  /* 0x80000020000d7882 */ /* 0x000fc40000000000 */
[----:B------:R-:W-:Y:S01]  /*22f0*/  QGMMA.64x32x32.F32.E4M3.E4M3 R24, gdesc[UR12], R24, UP0 ;  /* 0x006000000c1879f3 */ /* 0x000fe2000bf00818 */
[----:B------:R-:W-:Y:S02]  /*2300*/  UIADD3 UR12, UR8, 0x2, URZ ;  /* 0x00000002080c7890 */ /* 0x000fe4000fffe03f */
[----:B------:R-:W-:Y:S02]  /*2310*/  UIADD3 UR14, UR7, 0x2, URZ ;  /* 0x00000002070e7890 */ /* 0x000fe4000fffe03f */
[----:B------:R-:W-:Y:S02]  /*2320*/  UIADD3 UR7, UR8, 0x202, URZ ;  /* 0x0000020208077890 */ /* 0x000fe4000fffe03f */
[----:B------:R-:W-:Y:S01]  /*2330*/  UIADD3 UR8, UR8, 0x402, URZ ;  /* 0x0000040208087890 */ /* 0x000fe2000fffe03f */
[----:B------:R-:W-:Y:S01]  /*2340*/  UMOV UR13, 0x80000020 ;  /* 0x80000020000d7882 */ /* 0x000fe20000000000 */
[----:B------:R-:W-:Y:S01]  /*2350*/  UMOV UR15, 0x80000020 ;  /* 0x80000020000f7882 */ /* 0x000fe20000000000 */
[----:B------:R-:W-:-:S02]  /*2360*/  UISETP.NE.AND UP0, UPT, UR6, UR21, UPT ;  /* 0x000000150600728c */ /* 0x000fc4000bf05270 */
[----:B------:R-:W-:Y:S01]  /*2370*/  QGMMA.64x32x32.F32.E4M3.E4M3 R56, gdesc[UR12], R56 ;  /* 0x006000000c3879f3 */ /* 0x000fe20008700838 */
[----:B------:R-:W-:Y:S01]  /*2380*/  UMOV UR12, UR7 ;  /* 0x00000007000c7c82 */ /* 0x000fe20008000000 */
[----:B------:R-:W-:Y:S01]  /*2390*/  UMOV UR13, 0x80000020 ;  /* 0x80000020000d7882 */ /* 0x000fe20000000000 */
[----:B------:R-:W-:Y:S01]  /*23a0*/  USEL UR7, URZ, 0x1, UP0 ;  /* 0x000000013f077887 */ /* 0x000fe20008000000 */
[----:B------:R-:W-:Y:S01]  /*23b0*/  QGMMA.64x32x32.F32.E4M3.E4M3 R40, gdesc[UR12], R40 ;  /* 0x006000000c2879f3 */ /* 0x000fe20008700828 */
[----:B------:R-:W-:Y:S01]  /*23c0*/  UMOV UR12, UR8 ;  /* 0x00000008000c7c82 */ /* 0x000fe20008000000 */
[----:B------:R-:W-:Y:S02]  /*23d0*/  UMOV UR13, 0x80000020 ;  /* 0x80000020000d7882 */ /* 0x000fe40000000000 */
[----:B------:R-:W-:Y:S01]  /*23e0*/  QGMMA.64x32x32.F32.E4M3.E4M3 R24, gdesc[UR12], R24, gsb0 ;  /* 0x006000000c1879f3 */ /* 0x000fe20008000818 */
[----:B------:R-:W-:Y:S02]  /*23f0*/  ISETP.NE.AND P0, PT, RZ, UR7, PT ;  /* 0x00000007ff007c0c */ /* 0x000fe4000bf05270 */
[----:B------:R-:W-:-:S11]  /*2400*/  WARPGROUP.DEPBAR.LE gsb0, 0x1 ;  /* 0x00008000000079c5 */ /* 0x000fd60000010100 */
[----:B------:R-:W-:Y:S05]  /*2410*/  @!P0 BRA `(.L_x_29) ;  /* 0x0000000000c88947 */ /* 0x000fea0003800000 */
[----:B------:R-:W-:Y:S02]  /*2420*/  WARPGROUP.DEPBAR.LE gsb0, 0x0 ;  /* 0x00008000000079c5 */ /* 0x000fe40000010000 */
[----:B------:R-:W-:-:S01]  /*2430*/  FADD R129, R56, R129 ;  /* 0x0000008138817221 */ /* 0x000fc20000000000 */
[----:B------:R-:W-:Y:S01]  /*2440*/  FADD R126, R57, R126 ;  /* 0x0000007e397e7221 */ /* 0x000fe20000000000 */
        /* <DEDUP_REMOVED lines=46> */
[----:B------:R-:W-:-:S06]  /*2730*/  UMOV UR6, URZ ;  /* 0x0000003f00067c82 */ /* 0x000fcc0008000000 */
.L_x_29:
[----:B------:R-:W-:Y:S05]  /*2740*/  @!P1 BRA `(.L_x_30) ;  /* 0x0000000000049947 */ /* 0x000fea0003800000 */
[----:B------:R-:W-:Y:S01]  /*2750*/  BPT.TRAP 0x1 ;  /* 0x000000040000795c */ /* 0x000fe20000300000 */
.L_x_30:
[----:B------:R-:W-:-:S13]  /*2760*/  ISETP.NE.AND P0, PT, R6, RZ, PT ;  /* 0x000000ff0600720c */ /* 0x000fda0003f05270 */
[----:B01----:R-:W-:-:S05]  /*2770*/  @P0 LEA R11, R10, UR10, 0x3 ;  /* 0x0000000a0a0b0c11 */ /* 0x003fca000f8e18ff */
[----:B------:R-:W-:-:S05]  /*2780*/  @P0 VIADD R16, R11, 0x40 ;  /* 0x000000400b100836 */ /* 0x000fca0000000000 */
[----:B------:R-:W-:-:S04]  /*2790*/  @P0 PRMT R16, R7, 0x654, R16 ;  /* 0x0000065407100816 */ /* 0x000fc80000000010 */
[----:B------:R0:W-:Y:S01]  /*27a0*/  @P0 SYNCS.ARRIVE.TRANS64.RED.A1T0 RZ, [R16+URZ], RZ ;  /* 0x000000ff10ff09a7 */ /* 0x0001e2000810043f */
[----:B------:R-:W-:-:S13]  /*27b0*/  ISETP.GT.U32.AND P0, PT, R5, 0x1, PT ;  /* 0x000000010500780c */ /* 0x000fda0003f04070 */
[----:B0-----:R-:W-:Y:S05]  /*27c0*/  @P0 BRA `(.L_x_31) ;  /* 0x0000000000040947 */ /* 0x001fea0003800000 */
[----:B------:R-:W-:Y:S01]  /*27d0*/  BPT.TRAP 0x1 ;  /* 0x000000040000795c */ /* 0x000fe20000300000 */
.L_x_31:
[----:B------:R-:W-:Y:S01]  /*27e0*/  UIADD3 UR18, UR18, 0x1, URZ ;  /* 0x0000000112127890 */ /* 0x000fe2000fffe03f */
[C---:B------:R-:W-:Y:S01]  /*27f0*/  ISETP.GT.AND P1, PT, R9.reuse, 0x1, PT ;  /* 0x000000010900780c */ /* 0x040fe20003f24270 */
[----:B------:R-:W-:Y:S02]  /*2800*/  VIADD R10, R10, 0x1 ;  /* 0x000000010a0a7836 */ /* 0x000fe40000000000 */
[----:B------:R-:W-:Y:S01]  /*2810*/  UISETP.NE.AND UP0, UPT, UR18, 0x8, UPT ;  /* 0x000000081200788c */ /* 0x000fe2000bf05270 */
[----:B------:R-:W-:Y:S02]  /*2820*/  VIADD R9, R9, 0xffffffff ;  /* 0xffffffff09097836 */ /* 0x000fe40000000000 */
[C---:B------:R-:W-:Y:S01]  /*2830*/  ISETP.NE.AND P0, PT, R10.reuse, 0x8, PT ;  /* 0x000000080a00780c */ /* 0x040fe20003f05270 */
[----:B------:R-:W-:Y:S02]  /*2840*/  USEL UR8, URZ, 0x1, UP0 ;  /* 0x000000013f087887 */ /* 0x000fe40008000000 */
[----:B------:R-:W-:Y:S01]  /*2850*/  USEL UR18, UR18, URZ, UP0 ;  /* 0x0000003f12127287 */ /* 0x000fe20008000000 */
[----:B------:R-:W-:-:S03]  /*2860*/  SEL R10, R10, RZ, P0 ;  /* 0x000000ff0a0a7207 */ /* 0x000fc60000000000 */
[----:B------:R-:W-:Y:S01]  /*2870*/  LOP3.LUT R13, R13, UR8, RZ, 0x3c, !PT ;  /* 0x000000080d0d7c12 */ /* 0x000fe2000f8e3cff */
[----:B------:R-:W-:Y:S01]  /*2880*/  UMOV UR8, 0x1 ;  /* 0x0000000100087882 */ /* 0x000fe20000000000 */
[----:B------:R-:W-:Y:S06]  /*2890*/  @P1 BRA `(.L_x_32) ;  /* 0xfffffff400fc1947 */ /* 0x000fec000383ffff */
.L_x_24:
[----:B------:R-:W-:Y:S01]  /*28a0*/  UISETP.NE.AND UP0, UPT, UR6, URZ, UPT ;  /* 0x0000003f0600728c */ /* 0x000fe2000bf05270 */
[----:B01----:R-:W0:Y:S03]  /*28b0*/  LDC R9, c[0x0][0x28c] ;  /* 0x0000a300ff097b82 */ /* 0x003e260000000800 */
[----:B------:R-:W-:-:S06]  /*28c0*/  USEL UR6, URZ, 0x1, !UP0 ;  /* 0x000000013f067887 */ /* 0x000fcc000c000000 */
[----:B------:R-:W-:Y:S02]  /*28d0*/  ISETP.NE.AND P0, PT, RZ, UR6, PT ;  /* 0x00000006ff007c0c */ /* 0x000fe4000bf05270 */
[----:B0-----:R-:W-:-:S11]  /*28e0*/  ISETP.GE.AND P1, PT, R9, 0x1, PT ;  /* 0x000000010900780c */ /* 0x001fd60003f26270 */
[----:B------:R-:W-:Y:S05]  /*28f0*/  @!P0 BRA `(.L_x_33) ;  /* 0x0000000000c48947 */ /* 0x000fea0003800000 */
[----:B------:R-:W-:Y:S02]  /*2900*/  WARPGROUP.DEPBAR.LE gsb0, 0x0 ;  /* 0x00008000000079c5 */ /* 0x000fe40000010000 */
[----:B------:R-:W-:Y:S01]  /*2910*/  FADD R129, R56, R129 ;  /* 0x0000008138817221 */ /* 0x000fe20000000000 */
        /* <DEDUP_REMOVED lines=46> */
[----:B------:R-:W-:-:S07]  /*2c00*/  FADD R80, R80, R39 ;  /* 0x0000002750507221 */ /* 0x000fce0000000000 */
.L_x_33:
[----:B------:R-:W-:Y:S02]  /*2c10*/  WARPGROUP.DEPBAR.LE gsb0, 0x0 ;  /* 0x00008000000079c5 */ /* 0x000fe40000010000 */
[----:B------:R-:W-:Y:S05]  /*2c20*/  @!P1 BRA `(.L_x_34) ;  /* 0x0000000000489947 */ /* 0x000fea0003800000 */
[----:B------:R-:W-:-:S13]  /*2c30*/  ISETP.NE.AND P0, PT, R142, 0x3, PT ;  /* 0x000000038e00780c */ /* 0x000fda0003f05270 */
[----:B------:R-:W-:Y:S05]  /*2c40*/  @!P0 BRA `(.L_x_35) ;  /* 0x0000000000048947 */ /* 0x000fea0003800000 */
[----:B------:R-:W-:Y:S01]  /*2c50*/  BPT.TRAP 0x1 ;  /* 0x000000040000795c */ /* 0x000fe20000300000 */
.L_x_35:
[----:B------:R-:W-:Y:S01]  /*2c60*/  ISETP.NE.AND P0, PT, R6, RZ, PT ;  /* 0x000000ff0600720c */ /* 0x000fe20003f05270 */
[----:B------:R-:W-:Y:S01]  /*2c70*/  UISETP.LT.AND UP1, UPT, UR9, 0x1, UPT ;  /* 0x000000010900788c */ /* 0x000fe2000bf21270 */
[----:B------:R-:W-:-:S11]  /*2c80*/  IMAD.U32 R10, RZ, RZ, UR10 ;  /* 0x0000000aff0a7e24 */ /* 0x000fd6000f8e00ff */
[----:B------:R-:W-:-:S05]  /*2c90*/  VOTEU.ANY UP0, P0 ;  /* 0x00000000003f7886 */ /* 0x000fca0000000100 */
[----:B------:R-:W-:-:S04]  /*2ca0*/  @UP0 USEL UR6, UR9, 0x1, UP1 ;  /* 0x0000000109060887 */ /* 0x000fc80008800000 */
[----:B------:R-:W-:-:S06]  /*2cb0*/  @UP0 UIADD3 UR6, UR5, UR9, -UR6 ;  /* 0x0000000905060290 */ /* 0x000fcc000fffe806 */
[----:B------:R-:W-:-:S04]  /*2cc0*/  IMAD.U32 R9, RZ, RZ, UR6 ;  /* 0x00000006ff097e24 */ /* 0x000fc8000f8e00ff */
[----:B------:R-:W-:-:S05]  /*2cd0*/  @P0 IMAD.SHL.U32 R9, R9, 0x8, RZ ;  /* 0x0000000809090824 */ /* 0x000fca00078e00ff */
[----:B------:R-:W-:-:S04]  /*2ce0*/  @P0 LOP3.LUT R9, R9, 0x38, RZ, 0xc0, !PT ;  /* 0x0000003809090812 */ /* 0x000fc800078ec0ff */
[----:B------:R-:W-:-:S04]  /*2cf0*/  @P0 IADD3 R10, R10, 0x40, R9 ;  /* 0x000000400a0a0810 */ /* 0x000fc80007ffe009 */
[----:B------:R-:W-:-:S04]  /*2d00*/  @P0 PRMT R10, R7, 0x654, R10 ;  /* 0x00000654070a0816 */ /* 0x000fc8000000000a */
[----:B------:R0:W-:Y:S01]  /*2d10*/  @P0 SYNCS.ARRIVE.TRANS64.RED.A1T0 RZ, [R10+URZ], RZ ;  /* 0x000000ff0aff09a7 */ /* 0x0001e2000810043f */
[----:B------:R-:W-:-:S13]  /*2d20*/  ISETP.GT.U32.AND P0, PT, R5, 0x1, PT ;  /* 0x000000010500780c */ /* 0x000fda0003f04070 */
[----:B0-----:R-:W-:Y:S05]  /*2d30*/  @P0 BRA `(.L_x_34) ;  /* 0x0000000000040947 */ /* 0x001fea0003800000 */
[----:B------:R-:W-:Y:S01]  /*2d40*/  BPT.TRAP 0x1 ;  /* 0x000000040000795c */ /* 0x000fe20000300000 */
.L_x_34:
[----:B------:R-:W0:Y:S01]  /*2d50*/  LDC R20, c[0x0][0x288] ;  /* 0x0000a200ff147b82 */ /* 0x000e220000000800 */
[--C-:B------:R-:W-:Y:S01]  /*2d60*/  SHF.R.U32.HI R9, RZ, 0x7, R4.reuse ;  /* 0x00000007ff097819 */ /* 0x100fe20000011604 */
[----:B------:R-:W-:Y:S01]  /*2d70*/  IMAD.SHL.U32 R59, R14, 0x20, RZ ;  /* 0x000000200e3b7824 */ /* 0x000fe200078e00ff */
[----:B------:R-:W-:Y:S01]  /*2d80*/  SHF.R.U32.HI R10, RZ, 0x2, R4 ;  /* 0x00000002ff0a7819 */ /* 0x000fe20000011604 */
[C---:B------:R-:W-:Y:S01]  /*2d90*/  IMAD.SHL.U32 R16, R4.reuse, 0x2, RZ ;  /* 0x0000000204107824 */ /* 0x040fe200078e00ff */
[----:B------:R-:W-:Y:S01]  /*2da0*/  LOP3.LUT R9, R9, 0x1, RZ, 0xc0, !PT ;  /* 0x0000000109097812 */ /* 0x000fe200078ec0ff */
[----:B------:R-:W-:Y:S01]  /*2db0*/  ULDC.64 UR6, c[0x0][0x5d0] ;  /* 0x0001740000067ab9 */ /* 0x000fe20000000a00 */
[----:B------:R-:W-:Y:S01]  /*2dc0*/  LOP3.LUT R11, R4, 0x60, RZ, 0xc0, !PT ;  /* 0x00000060040b7812 */ /* 0x000fe200078ec0ff */
[----:B------:R-:W-:Y:S01]  /*2dd0*/  ULDC.64 UR10, c[0x0][0x5c8] ;  /* 0x00017200000a7ab9 */ /* 0x000fe20000000a00 */
[----:B------:R-:W-:Y:S01]  /*2de0*/  LOP3.LUT R10, R10, 0x7, RZ, 0xc0, !PT ;  /* 0x000000070a0a7812 */ /* 0x000fe200078ec0ff */
[----:B------:R-:W-:Y:S01]  /*2df0*/  IMAD.SHL.U32 R19, R9, 0x40, RZ ;  /* 0x0000004009137824 */ /* 0x000fe200078e00ff */
[----:B------:R-:W-:Y:S01]  /*2e00*/  SHF.R.U32.HI R13, RZ, 0x1, R11 ;  /* 0x00000001ff0d7819 */ /* 0x000fe2000001160b */
[----:B------:R-:W-:Y:S01]  /*2e10*/  IMAD.MOV.U32 R58, RZ, RZ, -0x1 ;  /* 0xffffffffff3a7424 */ /* 0x000fe200078e00ff */
[----:B------:R-:W-:-:S02]  /*2e20*/  SHF.R.S32.HI R21, RZ, 0x1f, R12 ;  /* 0x0000001fff157819 */ /* 0x000fc4000001140c */
[----:B------:R-:W-:Y:S02]  /*2e30*/  LOP3.LUT R16, R59, 0x6, R16, 0xf8, !PT ;  /* 0x000000063b107812 */ /* 0x000fe400078ef810 */
[--C-:B------:R-:W-:Y:S01]  /*2e40*/  LOP3.LUT R19, R19, 0x40, R10.reuse, 0xe2, !PT ;  /* 0x0000004013137812 */ /* 0x100fe200078ee20a */
[----:B------:R-:W-:Y:S01]  /*2e50*/  IMAD R15, R21, UR6, RZ ;  /* 0x00000006150f7c24 */ /* 0x000fe2000f8e02ff */
[----:B------:R-:W-:Y:S01]  /*2e60*/  IADD3 R14, RZ, -R13, -R10 ;  /* 0x8000000dff0e7210 */ /* 0x000fe20007ffe80a */
[----:B------:R-:W-:Y:S01]  /*2e70*/  IMAD.WIDE R10, R8, 0x180, RZ ;  /* 0x00000180080a7825 */ /* 0x000fe200078e02ff */
[----:B------:R-:W-:-:S03]  /*2e80*/  SHF.R.S32.HI R17, RZ, 0x1f, R16 ;  /* 0x0000001fff117819 */ /* 0x000fc60000011410 */
[----:B------:R-:W-:Y:S01]  /*2e90*/  IMAD R8, R8, 0x180, RZ ;  /* 0x0000018008087824 */ /* 0x000fe200078e02ff */
[----:B------:R-:W-:Y:S01]  /*2ea0*/  LOP3.LUT R19, R10, R19, R13, 0xfe, !PT ;  /* 0x000000130a137212 */ /* 0x000fe200078efe0d */
[----:B------:R-:W-:Y:S01]  /*2eb0*/  IMAD R61, R9, -0x40, R14 ;  /* 0xffffffc0093d7824 */ /* 0x000fe200078e020e */
[----:B0-----:R-:W-:Y:S01]  /*2ec0*/  ISETP.GE.AND P0, PT, R59, R20, PT ;  /* 0x000000143b00720c */ /* 0x001fe20003f06270 */
[----:B------:R-:W-:Y:S01]  /*2ed0*/  IMAD R13, R12, UR7, R15 ;  /* 0x000000070c0d7c24 */ /* 0x000fe2000f8e020f */
[----:B------:R-:W-:Y:S01]  /*2ee0*/  LOP3.LUT R9, R4, 0x3, RZ, 0xc0, !PT ;  /* 0x0000000304097812 */ /* 0x000fe200078ec0ff */
[----:B------:R-:W-:Y:S01]  /*2ef0*/  IMAD.WIDE.U32 R14, R12, UR6, R16 ;  /* 0x000000060c0e7c25 */ /* 0x000fe2000f8e0010 */
[----:B------:R-:W-:Y:S02]  /*2f00*/  ULDC UR6, c[0x0][0x284] ;  /* 0x0000a10000067ab9 */ /* 0x000fe40000000800 */
[C---:B------:R-:W-:Y:S01]  /*2f10*/  ISETP.GE.OR P0, PT, R8.reuse, UR6, P0 ;  /* 0x0000000608007c0c */ /* 0x040fe20008706670 */
[----:B------:R-:W-:Y:S01]  /*2f20*/  IMAD R18, R9, -0x2, R20 ;  /* 0xfffffffe09127824 */ /* 0x000fe200078e0214 */
[----:B------:R-:W-:Y:S01]  /*2f30*/  IADD3 R61, -R8, UR6, R61 ;  /* 0x00000006083d7c10 */ /* 0x000fe2000fffe13d */
[----:B------:R-:W-:-:S02]  /*2f40*/  IMAD.IADD R15, R15, 0x1, R13 ;  /* 0x000000010f0f7824 */ /* 0x000fc400078e020d */
[----:B------:R-:W-:Y:S02]  /*2f50*/  IMAD R20, R11, UR10, RZ ;  /* 0x0000000a0b147c24 */ /* 0x000fe4000f8e02ff */
[----:B------:R-:W-:-:S04]  /*2f60*/  IMAD.WIDE.U32 R8, R19, UR10, R14 ;  /* 0x0000000a13087c25 */ /* 0x000fc8000f8e000e */
[----:B------:R-:W-:Y:S02]  /*2f70*/  IMAD R13, R19, UR11, R20 ;  /* 0x0000000b130d7c24 */ /* 0x000fe4000f8e0214 */
[----:B------:R-:W-:Y:S01]  /*2f80*/  IMAD.IADD R59, R18, 0x1, -R59 ;  /* 0x00000001123b7824 */ /* 0x000fe200078e0a3b */
[----:B------:R-:W-:Y:S06]  /*2f90*/  @P0 BRA `(.L_x_36) ;  /* 0x0000004800c80947 */ /* 0x000fec0003800000 */
[----:B---3-5:R-:W-:Y:S01]  /*2fa0*/  FSETP.NEU.AND P0, PT, R73, RZ, PT ;  /* 0x000000ff4900720b */ /* 0x028fe20003f0d000 */
[----:B------:R-:W-:Y:S01]  /*2fb0*/  BSSY B0, `(.L_x_36) ;  /* 0x00004b0000007945 */ /* 0x000fe20003800000 */
[----:B------:R-:W-:-:S11]  /*2fc0*/  IMAD.IADD R60, R9, 0x1, R13 ;  /* 0x00000001093c7824 */ /* 0x000fd600078e020d */
[----:B------:R-:W-:Y:S05]  /*2fd0*/  @!P0 BRA `(.L_x_37) ;  /* 0x0000002c002c8947 */ /* 0x000fea0003800000 */
[----:B------:R-:W-:Y:S01]  /*2fe0*/  ULDC.64 UR6, c[0x0][0x5b8] ;  /* 0x00016e0000067ab9 */ /* 0x000fe20000000a00 */
[----:B------:R-:W-:Y:S01]  /*2ff0*/  ISETP.GE.AND P1, PT, R61, 0x1, PT ;  /* 0x000000013d00780c */ /* 0x000fe20003f26270 */
[----:B------:R-:W-:Y:S01]  /*3000*/  IMAD R13, R21, UR6, RZ ;  /* 0x00000006150d7c24 */ /* 0x000fe2000f8e02ff */
[----:B------:R-:W-:Y:S01]  /*3010*/  ULDC.64 UR10, c[0x0][0x5a8] ;  /* 0x00016a00000a7ab9 */ /* 0x000fe20000000a00 */
[----:B------:R-:W-:Y:S01]  /*3020*/  IMAD.WIDE.U32 R16, R12, UR6, R16 ;  /* 0x000000060c107c25 */ /* 0x000fe2000f8e0010 */
[----:B------:R-:W-:-:S03]  /*3030*/  ISETP.LT.OR P3, PT, R59, 0x1, !P1 ;  /* 0x000000013b00780c */ /* 0x000fc60004f61670 */
[----:B------:R-:W-:Y:S01]  /*3040*/  IMAD R13, R12, UR7, R13 ;  /* 0x000000070c0d7c24 */ /* 0x000fe2000f8e020d */
[----:B------:R-:W-:Y:S01]  /*3050*/  ULDC.64 UR6, c[0x0][0x5b0] ;  /* 0x00016c0000067ab9 */ /* 0x000fe20000000a00 */
[----:B------:R-:W-:Y:S02]  /*3060*/  IMAD.MOV.U32 R12, RZ, RZ, R16 ;  /* 0x000000ffff0c7224 */ /* 0x000fe400078e0010 */
[----:B------:R-:W-:Y:S02]  /*3070*/  IMAD.IADD R13, R17, 0x1, R13 ;  /* 0x00000001110d7824 */ /* 0x000fe400078e020d */
[----:B------:R-:W-:Y:S02]  /*3080*/  IMAD R10, R11, UR6, RZ ;  /* 0x000000060b0a7c24 */ /* 0x000fe4000f8e02ff */
[----:B------:R-:W-:-:S04]  /*3090*/  IMAD.WIDE.U32 R14, R19, UR6, R12 ;  /* 0x00000006130e7c25 */ /* 0x000fc8000f8e000c */
[--C-:B------:R-:W-:Y:S01]  /*30a0*/  IMAD R17, R19, UR7, R10.reuse ;  /* 0x0000000713117c24 */ /* 0x100fe2000f8e020a */
[----:B------:R-:W-:Y:S02]  /*30b0*/  IADD3 R14, P0, R14, UR10, RZ ;  /* 0x0000000a0e0e7c10 */ /* 0x000fe4000ff1e0ff */
[----:B------:R-:W-:Y:S02]  /*30c0*/  PRMT R10, RZ, 0x7610, R10 ;  /* 0x00007610ff0a7816 */ /* 0x000fe4000000000a */
[----:B------:R-:W-:Y:S02]  /*30d0*/  IADD3.X R15, R15, UR11, R17, P0, !PT ;  /* 0x0000000b0f0f7c10 */ /* 0x000fe400087fe411 */
[----:B------:R-:W0:Y:S03]  /*30e0*/  @!P3 LDC.64 R16, c[0x0][0x5c0] ;  /* 0x00017000ff10bb82 */ /* 0x000e260000000a00 */
[----:B------:R-:W3:Y:S01]  /*30f0*/  @!P3 LDG.E.U8 R10, desc[UR16][R14.64] ;  /* 0x000000100e0ab981 */ /* 0x000ee2000c1e1100 */
[----:B------:R-:W-:-:S13]  /*3100*/  ISETP.LT.OR P2, PT, R59, 0x2, !P1 ;  /* 0x000000023b00780c */ /* 0x000fda0004f41670 */
[----:B------:R-:W1:Y:S01]  /*3110*/  @!P2 LDC.64 R26, c[0x0][0x5c0] ;  /* 0x00017000ff1aab82 */ /* 0x000e620000000a00 */
[----:B0-----:R-:W-:-:S05]  /*3120*/  @!P3 IADD3 R16, P0, R8, R16, RZ ;  /* 0x000000100810b210 */ /* 0x001fca0007f1e0ff */
[----:B------:R-:W-:Y:S01]  /*3130*/  @!P3 IMAD.X R17, R60, 0x1, R17, P0 ;  /* 0x000000013c11b824 */ /* 0x000fe200000e0611 */
[----:B---3--:R-:W-:-:S04]  /*3140*/  LOP3.LUT R10, R10, 0xff, RZ, 0xc0, !PT ;  /* 0x000000ff0a0a7812 */ /* 0x008fc800078ec0ff */
[----:B------:R-:W-:-:S05]  /*3150*/  F2FP.F16.E4M3.UNPACK_B R10, R10 ;  /* 0x0000000aff0a723e */ /* 0x000fca00020006ff */
[----:B------:R-:W-:-:S05]  /*3160*/  HADD2.F32 R10, -RZ, R10.H0_H0 ;  /* 0x2000000aff0a7230 */ /* 0x000fca0000004100 */
[----:B------:R-:W-:-:S04]  /*3170*/  FMUL R10, R10, R73 ;  /* 0x000000490a0a7220 */ /* 0x000fc80000400000 */
[----:B--2---:R-:W-:-:S05]  /*3180*/  FFMA R10, R129, R72, R10 ;  /* 0x00000048810a7223 */ /* 0x004fca000000000a */
[----:B------:R-:W-:Y:S02]  /*3190*/  F2FP.SATFINITE.E4M3.F32.PACK_AB_MERGE_C R25, RZ, R10, RZ ;  /* 0x0000000aff19723e */ /* 0x000fe400048070ff */
[----:B------:R-:W-:-:S03]  /*31a0*/  PRMT R10, RZ, 0x7610, R10 ;  /* 0x00007610ff0a7816 */ /* 0x000fc6000000000a */
[----:B------:R0:W-:Y:S04]  /*31b0*/  @!P3 STG.E.U8 desc[UR16][R16.64], R25 ;  /* 0x000000191000b986 */ /* 0x0001e8000c101110 */
[----:B------:R-:W2:Y:S01]  /*31c0*/  @!P2 LDG.E.U8 R10, desc[UR16][R14.64+0x1] ;  /* 0x000001100e0aa981 */ /* 0x000ea2000c1e1100 */
[----:B------:R-:W-:Y:S02]  /*31d0*/  IADD3 R23, P0, R19, 0x8, RZ ;  /* 0x0000000813177810 */ /* 0x000fe40007f1e0ff */
[----:B-1----:R-:W-:-:S03]  /*31e0*/  @!P2 IADD3 R22, P5, R8, R26, RZ ;  /* 0x0000001a0816a210 */ /* 0x002fc60007fbe0ff */
[----:B------:R-:W-:Y:S01]  /*31f0*/  IMAD.X R18, RZ, RZ, R11, P0 ;  /* 0x000000ffff127224 */ /* 0x000fe200000e060b */
[----:B------:R-:W-:Y:S01]  /*3200*/  ISETP.GE.AND P0, PT, R61, 0x9, PT ;  /* 0x000000093d00780c */ /* 0x000fe20003f06270 */
[----:B0-----:R-:W-:-:S03]  /*3210*/  IMAD.WIDE.U32 R16, R23, UR6, R12 ;  /* 0x0000000617107c25 */ /* 0x001fc6000f8e000c */
[----:B------:R-:W-:Y:S01]  /*3220*/  ISETP.LT.OR P3, PT, R59, 0x1, !P0 ;  /* 0x000000013b00780c */ /* 0x000fe20004761670 */
[----:B------:R-:W-:Y:S01]  /*3230*/  IMAD R18, R18, UR6, RZ ;  /* 0x0000000612127c24 */ /* 0x000fe2000f8e02ff */
[----:B------:R-:W-:-:S03]  /*3240*/  IADD3 R16, P4, R16, UR10, RZ ;  /* 0x0000000a10107c10 */ /* 0x000fc6000ff9e0ff */
[----:B------:R-:W-:Y:S02]  /*3250*/  IMAD R25, R23, UR7, R18 ;  /* 0x0000000717197c24 */ /* 0x000fe4000f8e0212 */
[----:B------:R-:W-:-:S03]  /*3260*/  @!P2 IMAD.X R23, R60, 0x1, R27, P5 ;  /* 0x000000013c17a824 */ /* 0x000fc600028e061b */
[----:B------:R-:W-:Y:S02]  /*3270*/  IADD3.X R17, R17, UR11, R25, P4, !PT ;  /* 0x0000000b11117c10 */ /* 0x000fe4000a7fe419 */
[----:B--2---:R-:W-:-:S04]  /*3280*/  LOP3.LUT R10, R10, 0xff, RZ, 0xc0, !PT ;  /* 0x000000ff0a0a7812 */ /* 0x004fc800078ec0ff */
[----:B------:R-:W-:-:S05]  /*3290*/  F2FP.F16.E4M3.UNPACK_B R10, R10 ;  /* 0x0000000aff0a723e */ /* 0x000fca00020006ff */
[----:B------:R-:W-:-:S05]  /*32a0*/  HADD2.F32 R10, -RZ, R10.H0_H0 ;  /* 0x2000000aff0a7230 */ /* 0x000fca0000004100 */
[----:B------:R-:W-:Y:S01]  /*32b0*/  FMUL R21, R10, R73 ;  /* 0x000000490a157220 */ /* 0x000fe20000400000 */
[----:B------:R-:W-:-:S03]  /*32c0*/  PRMT R10, RZ, 0x7610, R10 ;  /* 0x00007610ff0a7816 */ /* 0x000fc6000000000a */
[----:B------:R-:W-:-:S05]  /*32d0*/  FFMA R21, R126, R72, R21 ;  /* 0x000000487e157223 */ /* 0x000fca0000000015 */
[----:B------:R-:W-:Y:S02]  /*32e0*/  F2FP.SATFINITE.E4M3.F32.PACK_AB_MERGE_C R27, RZ, R21, RZ ;  /* 0x00000015ff1b723e */ /* 0x000fe400048070ff */
[----:B------:R-:W0:Y:S03]  /*32f0*/  @!P3 LDC.64 R20, c[0x0][0x5c0] ;  /* 0x00017000ff14bb82 */ /* 0x000e260000000a00 */
[----:B------:R1:W-:Y:S04]  /*3300*/  @!P2 STG.E.U8 desc[UR16][R22.64+0x1], R27 ;  /* 0x0000011b1600a986 */ /* 0x0003e8000c101110 */
[----:B------:R-:W2:Y:S01]  /*3310*/  @!P3 LDG.E.U8 R10, desc[UR16][R16.64] ;  /* 0x00000010100ab981 */ /* 0x000ea2000c1e1100 */
[----:B------:R-:W-:-:S13]  /*3320*/  ISETP.LT.OR P2, PT, R59, 0x2, !P0 ;  /* 0x000000023b00780c */ /* 0x000fda0004741670 */
[----:B-1----:R-:W1:Y:S01]  /*3330*/  @!P2 LDC.64 R26, c[0x0][0x5c0] ;  /* 0x00017000ff1aab82 */ /* 0x002e620000000a00 */
[----:B0-----:R-:W-:-:S04]  /*3340*/  @!P3 IADD3 R20, P4, P5, R8, R20, R79 ;  /* 0x000000140814b210 */ /* 0x001fc80007d9e04f */
[----:B------:R-:W-:Y:S02]  /*3350*/  @!P3 IADD3.X R21, R60, R21, R75, P4, P5 ;  /* 0x000000153c15b210 */ /* 0x000fe400027ea44b */
[----:B--2---:R-:W-:-:S04]  /*3360*/  LOP3.LUT R10, R10, 0xff, RZ, 0xc0, !PT ;  /* 0x000000ff0a0a7812 */ /* 0x004fc800078ec0ff */
[----:B------:R-:W-:-:S05]  /*3370*/  F2FP.F16.E4M3.UNPACK_B R10, R10 ;  /* 0x0000000aff0a723e */ /* 0x000fca00020006ff */
[----:B------:R-:W-:-:S05]  /*3380*/  HADD2.F32 R10, -RZ, R10.H0_H0 ;  /* 0x2000000aff0a7230 */ /* 0x000fca0000004100 */
[----:B------:R-:W-:-:S04]  /*3390*/  FMUL R10, R10, R73 ;  /* 0x000000490a0a7220 */ /* 0x000fc80000400000 */
[----:B------:R-:W-:-:S05]  /*33a0*/  FFMA R10, R127, R72, R10 ;  /* 0x000000487f0a7223 */ /* 0x000fca000000000a */
[----:B------:R-:W-:Y:S02]  /*33b0*/  F2FP.SATFINITE.E4M3.F32.PACK_AB_MERGE_C R25, RZ, R10, RZ ;  /* 0x0000000aff19723e */ /* 0x000fe400048070ff */
[----:B------:R-:W-:-:S03]  /*33c0*/  PRMT R10, RZ, 0x7610, R10 ;  /* 0x00007610ff0a7816 */ /* 0x000fc6000000000a */
[----:B------:R0:W-:Y:S04]  /*33d0*/  @!P3 STG.E.U8 desc[UR16][R20.64], R25 ;  /* 0x000000191400b986 */ /* 0x0001e8000c101110 */
[----:B------:R-:W2:Y:S01]  /*33e0*/  @!P2 LDG.E.U8 R10, desc[UR16][R16.64+0x1] ;  /* 0x00000110100aa981 */ /* 0x000ea2000c1e1100 */
[----:B------:R-:W-:Y:S02]  /*33f0*/  ISETP.LT.OR P3, PT, R59, 0x9, !P1 ;  /* 0x000000093b00780c */ /* 0x000fe40004f61670 */
[----:B-1----:R-:W-:-:S11]  /*3400*/  @!P2 IADD3 R22, P4, P5, R8, R26, R79 ;  /* 0x0000001a0816a210 */ /* 0x002fd60007d9e04f */
[----:B0-----:R-:W0:Y:S01]  /*3410*/  @!P3 LDC.64 R20, c[0x0][0x5c0] ;  /* 0x00017000ff14bb82 */ /* 0x001e220000000a00 */
[----:B--2---:R-:W-:-:S04]  /*3420*/  LOP3.LUT R10, R10, 0xff, RZ, 0xc0, !PT ;  /* 0x000000ff0a0a7812 */ /* 0x004fc800078ec0ff */
[----:B------:R-:W-:-:S05]  /*3430*/  F2FP.F16.E4M3.UNPACK_B R10, R10 ;  /* 0x0000000aff0a723e */ /* 0x000fca00020006ff */
[----:B------:R-:W-:-:S05]  /*3440*/  HADD2.F32 R10, -RZ, R10.H0_H0 ;  /* 0x2000000aff0a7230 */ /* 0x000fca0000004100 */
[----:B------:R-:W-:Y:S01]  /*3450*/  FMUL R23, R10, R73 ;  /* 0x000000490a177220 */ /* 0x000fe20000400000 */
[----:B------:R-:W-:-:S03]  /*3460*/  PRMT R10, RZ, 0x7610, R10 ;  /* 0x00007610ff0a7816 */ /* 0x000fc6000000000a */
[----:B------:R-:W-:Y:S01]  /*3470*/  FFMA R124, R124, R72, R23 ;  /* 0x000000487c7c7223 */ /* 0x000fe20000000017 */
[----:B------:R-:W-:-:S04]  /*3480*/  @!P2 IADD3.X R23, R60, R27, R75, P4, P5 ;  /* 0x0000001b3c17a210 */ /* 0x000fc800027ea44b */
[----:B------:R-:W-:-:S05]  /*3490*/  F2FP.SATFINITE.E4M3.F32.PACK_AB_MERGE_C R25, RZ, R124, RZ ;  /* 0x0000007cff19723e */ /* 0x000fca00048070ff */
[----:B------:R1:W-:Y:S04]  /*34a0*/  @!P2 STG.E.U8 desc[UR16][R22.64+0x1], R25 ;  /* 0x000001191600a986 */ /* 0x0003e8000c101110 */
[----:B------:R-:W2:Y:S01]  /*34b0*/  @!P3 LDG.E.U8 R10, desc[UR16][R14.64+0x8] ;  /* 0x000008100e0ab981 */ /* 0x000ea2000c1e1100 */
[----:B------:R-:W-:Y:S02]  /*34c0*/  ISETP.LT.OR P2, PT, R59, 0xa, !P1 ;  /* 0x0000000a3b00780c */ /* 0x000fe40004f41670 */
[----:B0-----:R-:W-:-:S05]  /*34d0*/  @!P3 IADD3 R20, P4, R8, R20, RZ ;  /* 0x000000140814b210 */ /* 0x001fca0007f9e0ff */
[----:B------:R-:W-:-:S06]  /*34e0*/  @!P3 IMAD.X R21, R60, 0x1, R21, P4 ;  /* 0x000000013c15b824 */ /* 0x000fcc00020e0615 */
[----:B------:R-:W0:Y:S01]  /*34f0*/  @!P2 LDC.64 R26, c[0x0][0x5c0] ;  /* 0x00017000ff1aab82 */ /* 0x000e220000000a00 */
[----:B--2---:R-:W-:-:S04]  /*3500*/  LOP3.LUT R10, R10, 0xff, RZ, 0xc0, !PT ;  /* 0x000000ff0a0a7812 */ /* 0x004fc800078ec0ff */
[----:B------:R-:W-:-:S05]  /*3510*/  F2FP.F16.E4M3.UNPACK_B R10, R10 ;  /* 0x0000000aff0a723e */ /* 0x000fca00020006ff */
[----:B------:R-:W-:-:S05]  /*3520*/  HADD2.F32 R10, -RZ, R10.H0_H0 ;  /* 0x2000000aff0a7230 */ /* 0x000fca0000004100 */
[----:B------:R-:W-:-:S04]  /*3530*/  FMUL R10, R10, R73 ;  /* 0x000000490a0a7220 */ /* 0x000fc80000400000 */
[----:B------:R-:W-:-:S05]  /*3540*/  FFMA R10, R125, R72, R10 ;  /* 0x000000487d0a7223 */ /* 0x000fca000000000a */
[----:B-1----:R-:W-:Y:S02]  /*3550*/  F2FP.SATFINITE.E4M3.F32.PACK_AB_MERGE_C R25, RZ, R10, RZ ;  /* 0x0000000aff19723e */ /* 0x002fe400048070ff */
[----:B------:R-:W-:-:S03]  /*3560*/  PRMT R10, RZ, 0x7610, R10 ;  /* 0x00007610ff0a7816 */ /* 0x000fc6000000000a */
[----:B------:R1:W-:Y:S04]  /*3570*/  @!P3 STG.E.U8 desc[UR16][R20.64+0x8], R25 ;  /* 0x000008191400b986 */ /* 0x0003e8000c101110 */
[----:B------:R-:W2:Y:S01]  /*3580*/  @!P2 LDG.E.U8 R10, desc[UR16][R14.64+0x9] ;  /* 0x000009100e0aa981 */ /* 0x000ea2000c1e1100 */
[----:B------:R-:W-:Y:S02]  /*3590*/  ISETP.LT.OR P3, PT, R59, 0x9, !P0 ;  /* 0x000000093b00780c */ /* 0x000fe40004761670 */
[----:B0-----:R-:W-:-:S11]  /*35a0*/  @!P2 IADD3 R22, P4, R8, R26, RZ ;  /* 0x0000001a0816a210 */ /* 0x001fd60007f9e0ff */
[----:B-1----:R-:W0:Y:S01]  /*35b0*/  @!P3 LDC.64 R20, c[0x0][0x5c0] ;  /* 0x00017000ff14bb82 */ /* 0x002e220000000a00 */
[----:B--2---:R-:W-:-:S04]  /*35c0*/  LOP3.LUT R10, R10, 0xff, RZ, 0xc0, !PT ;  /* 0x000000ff0a0a7812 */ /* 0x004fc800078ec0ff */
[----:B------:R-:W-:-:S05]  /*35d0*/  F2FP.F16.E4M3.UNPACK_B R10, R10 ;  /* 0x0000000aff0a723e */ /* 0x000fca00020006ff */
[----:B------:R-:W-:-:S05]  /*35e0*/  HADD2.F32 R10, -RZ, R10.H0_H0 ;  /* 0x2000000aff0a7230 */ /* 0x000fca0000004100 */
[----:B------:R-:W-:Y:S01]  /*35f0*/  FMUL R23, R10, R73 ;  /* 0x000000490a177220 */ /* 0x000fe20000400000 */
[----:B------:R-:W-:-:S03]  /*3600*/  PRMT R10, RZ, 0x7610, R10 ;  /* 0x00007610ff0a7816 */ /* 0x000fc6000000000a */
[----:B------:R-:W-:Y:S01]  /*3610*/  FFMA R120, R120, R72, R23 ;  /* 0x0000004878787223 */ /* 0x000fe20000000017 */
[----:B------:R-:W-:-:S04]  /*3620*/  @!P2 IMAD.X R23, R60, 0x1, R27, P4 ;  /* 0x000000013c17a824 */ /* 0x000fc800020e061b */
[----:B------:R-:W-:-:S05]  /*3630*/  F2FP.SATFINITE.E4M3.F32.PACK_AB_MERGE_C R25, RZ, R120, RZ ;  /* 0x00000078ff19723e */ /* 0x000fca00048070ff */
[----:B------:R1:W-:Y:S04]  /*3640*/  @!P2 STG.E.U8 desc[UR16][R22.64+0x9], R25 ;  /* 0x000009191600a986 */ /* 0x0003e8000c101110 */
[----:B------:R-:W2:Y:S01]  /*3650*/  @!P3 LDG.E.U8 R10, desc[UR16][R16.64+0x8] ;  /* 0x00000810100ab981 */ /* 0x000ea2000c1e1100 */
[----:B------:R-:W-:Y:S02]  /*3660*/  ISETP.LT.OR P2, PT, R59, 0xa, !P0 ;  /* 0x0000000a3b00780c */ /* 0x000fe40004741670 */
[----:B0-----:R-:W-:-:S04]  /*3670*/  @!P3 IADD3 R20, P4, P5, R8, R20, R79 ;  /* 0x000000140814b210 */ /* 0x001fc80007d9e04f */
[----:B------:R-:W-:-:S07]  /*3680*/  @!P3 IADD3.X R21, R60, R21, R75, P4, P5 ;  /* 0x000000153c15b210 */ /* 0x000fce00027ea44b */
        /* <DEDUP_REMOVED lines=11> */
[----:B0-----:R-:W-:-:S11]  /*3740*/  @!P2 IADD3 R22, P4, P5, R8, R26, R79 ;  /* 0x0000001a0816a210 */ /* 0x001fd60007d9e04f */
[----:B-1----:R-:W0:Y:S01]  /*3750*/  @!P3 LDC.64 R20, c[0x0][0x5c0] ;  /* 0x00017000ff14bb82 */ /* 0x002e220000000a00 */
        /* <DEDUP_REMOVED lines=74> */
[----:B------:R2:W3:Y:S01]  /*3c00*/  @!P1 LDG.E.U8 R10, desc[UR16][R14.64+0x19] ;  /* 0x000019100e0a9981 */ /* 0x0004e2000c1e1100 */
[----:B------:R-:W-:Y:S02]  /*3c10*/  ISETP.LT.OR P2, PT, R59, 0x19, !P0 ;  /* 0x000000193b00780c */ /* 0x000fe40004741670 */
[----:B0-----:R-:W-:-:S11]  /*3c20*/  @!P1 IADD3 R22, P3, R8, R26, RZ ;  /* 0x0000001a08169210 */ /* 0x001fd60007f7e0ff */
[----:B--2---:R-:W0:Y:S01]  /*3c30*/  @!P2 LDC.64 R14, c[0x0][0x5c0] ;  /* 0x00017000ff0eab82 */ /* 0x004e220000000a00 */
[----:B---3--:R-:W-:-:S04]  /*3c40*/  LOP3.LUT R10, R10, 0xff, RZ, 0xc0, !PT ;  /* 0x000000ff0a0a7812 */ /* 0x008fc800078ec0ff */
[----:B------:R-:W-:-:S05]  /*3c50*/  F2FP.F16.E4M3.UNPACK_B R10, R10 ;  /* 0x0000000aff0a723e */ /* 0x000fca00020006ff */
[----:B------:R-:W-:-:S05]  /*3c60*/  HADD2.F32 R10, -RZ, R10.H0_H0 ;  /* 0x2000000aff0a7230 */ /* 0x000fca0000004100 */
[----:B------:R-:W-:Y:S01]  /*3c70*/  FMUL R23, R10, R73 ;  /* 0x000000490a177220 */ /* 0x000fe20000400000 */
[----:B------:R-:W-:-:S03]  /*3c80*/  PRMT R10, RZ, 0x7610, R10 ;  /* 0x00007610ff0a7816 */ /* 0x000fc6000000000a */
[----:B------:R-:W-:Y:S01]  /*3c90*/  FFMA R112, R112, R72, R23 ;  /* 0x0000004870707223 */ /* 0x000fe20000000017 */
[----:B------:R-:W-:-:S04]  /*3ca0*/  @!P1 IMAD.X R23, R60, 0x1, R27, P3 ;  /* 0x000000013c179824 */ /* 0x000fc800018e061b */
[----:B-1----:R-:W-:-:S05]  /*3cb0*/  F2FP.SATFINITE.E4M3.F32.PACK_AB_MERGE_C R21, RZ, R112, RZ ;  /* 0x00000070ff15723e */ /* 0x002fca00048070ff */
        /* <DEDUP_REMOVED lines=14> */
[----:B------:R3:W4:Y:S01]  /*3da0*/  @!P1 LDG.E.U8 R10, desc[UR16][R16.64+0x19] ;  /* 0x00001910100a9981 */ /* 0x000722000c1e1100 */
[----:B-1----:R-:W-:Y:S02]  /*3db0*/  IADD3 R23, P0, R19, 0x80, RZ ;  /* 0x0000008013177810 */ /* 0x002fe40007f1e0ff */
[----:B0-----:R-:W-:-:S03]  /*3dc0*/  @!P1 IADD3 R20, P4, P5, R8, R26, R79 ;  /* 0x0000001a08149210 */ /* 0x001fc60007d9e04f */
[----:B------:R-:W-:Y:S01]  /*3dd0*/  IMAD.X R18, RZ, RZ, R11, P0 ;  /* 0x000000ffff127224 */ /* 0x000fe200000e060b */
[----:B------:R-:W-:Y:S01]  /*3de0*/  ISETP.GE.AND P0, PT, R61, 0x81, PT ;  /* 0x000000813d00780c */ /* 0x000fe20003f06270 */
[----:B--2---:R-:W-:-:S03]  /*3df0*/  IMAD.WIDE.U32 R14, R23, UR6, R12 ;  /* 0x00000006170e7c25 */ /* 0x004fc6000f8e000c */
[----:B------:R-:W-:Y:S01]  /*3e00*/  ISETP.LT.OR P3, PT, R59, 0x1, !P0 ;  /* 0x000000013b00780c */ /* 0x000fe20004761670 */
[----:B------:R-:W-:Y:S01]  /*3e10*/  IMAD R18, R18, UR6, RZ ;  /* 0x0000000612127c24 */ /* 0x000fe2000f8e02ff */
[----:B------:R-:W-:-:S03]  /*3e20*/  IADD3 R14, P2, R14, UR10, RZ ;  /* 0x0000000a0e0e7c10 */ /* 0x000fc6000ff5e0ff */
[----:B------:R-:W-:-:S05]  /*3e30*/  IMAD R23, R23, UR7, R18 ;  /* 0x0000000717177c24 */ /* 0x000fca000f8e0212 */
[----:B------:R-:W-:-:S03]  /*3e40*/  IADD3.X R15, R15, UR11, R23, P2, !PT ;  /* 0x0000000b0f0f7c10 */ /* 0x000fc600097fe417 */
[----:B---3--:R-:W0:Y:S01]  /*3e50*/  @!P3 LDC.64 R16, c[0x0][0x5c0] ;  /* 0x00017000ff10bb82 */ /* 0x008e220000000a00 */
[----:B----4-:R-:W-:-:S04]  /*3e60*/  LOP3.LUT R10, R10, 0xff, RZ, 0xc0, !PT ;  /* 0x000000ff0a0a7812 */ /* 0x010fc800078ec0ff */
        /* <DEDUP_REMOVED lines=22> */
[----:B------:R-:W-:Y:S02]  /*3fd0*/  IADD3 R23, P1, R19, 0x88, RZ ;  /* 0x0000008813177810 */ /* 0x000fe40007f3e0ff */
[----:B0-----:R-:W-:-:S03]  /*3fe0*/  @!P2 IADD3 R22, P4, P5, R8, R26, R77 ;  /* 0x0000001a0816a210 */ /* 0x001fc60007d9e04d */
[----:B------:R-:W-:Y:S01]  /*3ff0*/  IMAD.X R18, RZ, RZ, R11, P1 ;  /* 0x000000ffff127224 */ /* 0x000fe200008e060b */
[----:B------:R-:W-:Y:S01]  /*4000*/  ISETP.GE.AND P1, PT, R61, 0x89, PT ;  /* 0x000000893d00780c */ /* 0x000fe20003f26270 */
[----:B-1----:R-:W-:-:S03]  /*4010*/  IMAD.WIDE.U32 R16, R23, UR6, R12 ;  /* 0x0000000617107c25 */ /* 0x002fc6000f8e000c */
[----:B------:R-:W-:Y:S01]  /*4020*/  ISETP.LT.OR P3, PT, R59, 0x1, !P1 ;  /* 0x000000013b00780c */ /* 0x000fe20004f61670 */
[----:B------:R-:W-:-:S04]  /*4030*/  IMAD R18, R18, UR6, RZ ;  /* 0x0000000612127c24 */ /* 0x000fc8000f8e02ff */
[----:B------:R-:W-:Y:S01]  /*4040*/  IMAD R25, R23, UR7, R18 ;  /* 0x0000000717197c24 */ /* 0x000fe2000f8e0212 */
[----:B------:R-:W-:Y:S02]  /*4050*/  @!P2 IADD3.X R23, R60, R27, R74, P4, P5 ;  /* 0x0000001b3c17a210 */ /* 0x000fe400027ea44a */
[----:B------:R-:W-:-:S04]  /*4060*/  IADD3 R16, P4, R16, UR10, RZ ;  /* 0x0000000a10107c10 */ /* 0x000fc8000ff9e0ff */
[----:B------:R-:W-:Y:S02]  /*4070*/  IADD3.X R17, R17, UR11, R25, P4, !PT ;  /* 0x0000000b11117c10 */ /* 0x000fe4000a7fe419 */
[----:B------:R-:W0:Y:S01]  /*4080*/  @!P3 LDC.64 R24, c[0x0][0x5c0] ;  /* 0x00017000ff18bb82 */ /* 0x000e220000000a00 */
[----:B--2---:R-:W-:-:S04]  /*4090*/  LOP3.LUT R10, R10, 0xff, RZ, 0xc0, !PT ;  /* 0x000000ff0a0a7812 */ /* 0x004fc800078ec0ff */
[----:B------:R-:W-:-:S05]  /*40a0*/  F2FP.F16.E4M3.UNPACK_B R10, R10 ;  /* 0x0000000aff0a723e */ /* 0x000fca00020006ff */
[----:B------:R-:W-:-:S05]  /*40b0*/  HADD2.F32 R10, -RZ, R10.H0_H0 ;  /* 0x2000000aff0a7230 */ /* 0x000fca0000004100 */
[----:B------:R-:W-:Y:S01]  /*40c0*/  FMUL R21, R10, R73 ;  /* 0x000000490a157220 */ /* 0x000fe20000400000 */
[----:B------:R-:W-:-:S03]  /*40d0*/  PRMT R10, RZ, 0x7610, R10 ;  /* 0x00007610ff0a7816 */ /* 0x000fc6000000000a */
[----:B------:R-:W-:-:S05]  /*40e0*/  FFMA R21, R108, R72, R21 ;  /* 0x000000486c157223 */ /* 0x000fca0000000015 */
[----:B------:R-:W-:-:S05]  /*40f0*/  F2FP.SATFINITE.E4M3.F32.PACK_AB_MERGE_C R27, RZ, R21, RZ ;  /* 0x00000015ff1b723e */ /* 0x000fca00048070ff */
[----:B------:R1:W-:Y:S04]  /*4100*/  @!P2 STG.E.U8 desc[UR16][R22.64+0x1], R27 ;  /* 0x0000011b1600a986 */ /* 0x0003e8000c101110 */
[----:B------:R-:W2:Y:S01]  /*4110*/  @!P3 LDG.E.U8 R10, desc[UR16][R16.64] ;  /* 0x00000010100ab981 */ /* 0x000ea2000c1e1100 */
[----:B------:R-:W-:Y:S02]  /*4120*/  @!P3 IADD3 R21, P4, P5, R77, R8, R79 ;  /* 0x000000084d15b210 */ /* 0x000fe40007d9e04f */
[----:B------:R-:W-:Y:S02]  /*4130*/  ISETP.LT.OR P2, PT, R59, 0x2, !P1 ;  /* 0x000000023b00780c */ /* 0x000fe40004f41670 */
[----:B------:R-:W-:Y:S02]  /*4140*/  @!P3 IADD3.X R18, R74, R60, R75, P4, P5 ;  /* 0x0000003c4a12b210 */ /* 0x000fe400027ea44b */
[----:B0-----:R-:W-:-:S05]  /*4150*/  @!P3 IADD3 R20, P4, R21, R24, RZ ;  /* 0x000000181514b210 */ /* 0x001fca0007f9e0ff */
[----:B------:R-:W-:-:S04]  /*4160*/  @!P3 IMAD.X R21, R18, 0x1, R25, P4 ;  /* 0x000000011215b824 */ /* 0x000fc800020e0619 */
        /* <DEDUP_REMOVED lines=9> */
[----:B------:R-:W3:Y:S01]  /*4200*/  @!P2 LDG.E.U8 R10, desc[UR16][R16.64+0x1] ;  /* 0x00000110100aa981 */ /* 0x000ee2000c1e1100 */
[----:B-1----:R-:W-:Y:S02]  /*4210*/  @!P2 IADD3 R27, P4, P5, R77, R8, R79 ;  /* 0x000000084d1ba210 */ /* 0x002fe40007d9e04f */
[----:B------:R-:W-:-:S13]  /*4220*/  ISETP.LT.OR P3, PT, R59, 0x9, !P0 ;  /* 0x000000093b00780c */ /* 0x000fda0004761670 */
[----:B--2---:R-:W1:Y:S01]  /*4230*/  @!P3 LDC.64 R20, c[0x0][0x5c0] ;  /* 0x00017000ff14bb82 */ /* 0x004e620000000a00 */
[----:B---3--:R-:W-:-:S04]  /*4240*/  LOP3.LUT R10, R10, 0xff, RZ, 0xc0, !PT ;  /* 0x000000ff0a0a7812 */ /* 0x008fc800078ec0ff */
[----:B------:R-:W-:-:S05]  /*4250*/  F2FP.F16.E4M3.UNPACK_B R10, R10 ;  /* 0x0000000aff0a723e */ /* 0x000fca00020006ff */
[----:B------:R-:W-:-:S05]  /*4260*/  HADD2.F32 R10, -RZ, R10.H0_H0 ;  /* 0x2000000aff0a7230 */ /* 0x000fca0000004100 */
[----:B------:R-:W-:Y:S01]  /*4270*/  FMUL R23, R10, R73 ;  /* 0x000000490a177220 */ /* 0x000fe20000400000 */
[----:B------:R-:W-:Y:S02]  /*4280*/  @!P2 IADD3.X R10, R74, R60, R75, P4, P5 ;  /* 0x0000003c4a0aa210 */ /* 0x000fe400027ea44b */
[----:B0-----:R-:W-:Y:S01]  /*4290*/  @!P2 IADD3 R22, P4, R27, R28, RZ ;  /* 0x0000001c1b16a210 */ /* 0x001fe20007f9e0ff */
[----:B------:R-:W-:-:S04]  /*42a0*/  FFMA R94, R94, R72, R23 ;  /* 0x000000485e5e7223 */ /* 0x000fc80000000017 */
[----:B------:R-:W-:Y:S01]  /*42b0*/  @!P2 IMAD.X R23, R10, 0x1, R29, P4 ;  /* 0x000000010a17a824 */ /* 0x000fe200020e061d */
[----:B------:R-:W-:Y:S02]  /*42c0*/  F2FP.SATFINITE.E4M3.F32.PACK_AB_MERGE_C R25, RZ, R94, RZ ;  /* 0x0000005eff19723e */ /* 0x000fe400048070ff */
[----:B------:R-:W-:-:S03]  /*42d0*/  PRMT R10, RZ, 0x7610, R10 ;  /* 0x00007610ff0a7816 */ /* 0x000fc6000000000a */
[----:B------:R0:W-:Y:S04]  /*42e0*/  @!P2 STG.E.U8 desc[UR16][R22.64+0x1], R25 ;  /* 0x000001191600a986 */ /* 0x0001e8000c101110 */
[----:B------:R-:W2:Y:S01]  /*42f0*/  @!P3 LDG.E.U8 R10, desc[UR16][R14.64+0x8] ;  /* 0x000008100e0ab981 */ /* 0x000ea2000c1e1100 */
[----:B------:R-:W-:Y:S02]  /*4300*/  ISETP.LT.OR P2, PT, R59, 0xa, !P0 ;  /* 0x0000000a3b00780c */ /* 0x000fe40004741670 */
[----:B-1----:R-:W-:-:S04]  /*4310*/  @!P3 IADD3 R20, P4, P5, R8, R20, R77 ;  /* 0x000000140814b210 */ /* 0x002fc80007d9e04d */
[----:B------:R-:W-:-:S07]  /*4320*/  @!P3 IADD3.X R21, R60, R21, R74, P4, P5 ;  /* 0x000000153c15b210 */ /* 0x000fce00027ea44a */
[----:B------:R-:W1:Y:S01]  /*4330*/  @!P2 LDC.64 R26, c[0x0][0x5c0] ;  /* 0x00017000ff1aab82 */ /* 0x000e620000000a00 */
[----:B--2---:R-:W-:-:S04]  /*4340*/  LOP3.LUT R10, R10, 0xff, RZ, 0xc0, !PT ;  /* 0x000000ff0a0a7812 */ /* 0x004fc800078ec0ff */
[----:B------:R-:W-:-:S05]  /*4350*/  F2FP.F16.E4M3.UNPACK_B R10, R10 ;  /* 0x0000000aff0a723e */ /* 0x000fca00020006ff */
[----:B------:R-:W-:-:S05]  /*4360*/  HADD2.F32 R10, -RZ, R10.H0_H0 ;  /* 0x2000000aff0a7230 */ /* 0x000fca0000004100 */
[----:B------:R-:W-:-:S04]  /*4370*/  FMUL R10, R10, R73 ;  /* 0x000000490a0a7220 */ /* 0x000fc80000400000 */
[----:B------:R-:W-:-:S05]  /*4380*/  FFMA R10, R101, R72, R10 ;  /* 0x00000048650a7223 */ /* 0x000fca000000000a */
[----:B0-----:R-:W-:Y:S02]  /*4390*/  F2FP.SATFINITE.E4M3.F32.PACK_AB_MERGE_C R25, RZ, R10, RZ ;  /* 0x0000000aff19723e */ /* 0x001fe400048070ff */
[----:B------:R-:W-:-:S03]  /*43a0*/  PRMT R10, RZ, 0x7610, R10 ;  /* 0x00007610ff0a7816 */ /* 0x000fc6000000000a */
[----:B------:R0:W-:Y:S04]  /*43b0*/  @!P3 STG.E.U8 desc[UR16][R20.64+0x8], R25 ;  /* 0x000008191400b986 */ /* 0x0001e8000c101110 */
[----:B------:R-:W2:Y:S01]  /*43c0*/  @!P2 LDG.E.U8 R10, desc[UR16][R14.64+0x9] ;  /* 0x000009100e0aa981 */ /* 0x000ea2000c1e1100 */
[----:B------:R-:W-:Y:S02]  /*43d0*/  ISETP.LT.OR P3, PT, R59, 0x9, !P1 ;  /* 0x000000093b00780c */ /* 0x000fe40004f61670 */
[----:B-1----:R-:W-:Y:S02]  /*43e0*/  @!P2 IADD3 R22, P4, P5, R8, R26, R77 ;  /* 0x0000001a0816a210 */ /* 0x002fe40007d9e04d */
[----:B--2---:R-:W-:-:S04]  /*43f0*/  LOP3.LUT R10, R10, 0xff, RZ, 0xc0, !PT ;  /* 0x000000ff0a0a7812 */ /* 0x004fc800078ec0ff */
[----:B------:R-:W-:-:S05]  /*4400*/  F2FP.F16.E4M3.UNPACK_B R10, R10 ;  /* 0x0000000aff0a723e */ /* 0x000fca00020006ff */
[----:B------:R-:W-:-:S05]  /*4410*/  HADD2.F32 R10, -RZ, R10.H0_H0 ;  /* 0x2000000aff0a7230 */ /* 0x000fca0000004100 */
[----:B------:R-:W-:Y:S01]  /*4420*/  FMUL R23, R10, R73 ;  /* 0x000000490a177220 */ /* 0x000fe20000400000 */
[----:B------:R-:W-:-:S03]  /*4430*/  PRMT R10, RZ, 0x7610, R10 ;  /* 0x00007610ff0a7816 */ /* 0x000fc6000000000a */
[----:B------:R-:W-:Y:S01]  /*4440*/  FFMA R96, R96, R72, R23 ;  /* 0x0000004860607223 */ /* 0x000fe20000000017 */
[----:B------:R-:W-:Y:S02]  /*4450*/  @!P2 IADD3.X R23, R60, R27, R74, P4, P5 ;  /* 0x0000001b3c17a210 */ /* 0x000fe400027ea44a */
[----:B------:R-:W1:Y:S02]  /*4460*/  @!P3 LDC.64 R26, c[0x0][0x5c0] ;  /* 0x00017000ff1abb82 */ /* 0x000e640000000a00 */
[----:B0-----:R-:W-:-:S05]  /*4470*/  F2FP.SATFINITE.E4M3.F32.PACK_AB_MERGE_C R25, RZ, R96, RZ ;  /* 0x00000060ff19723e */ /* 0x001fca00048070ff */
[----:B------:R0:W-:Y:S04]  /*4480*/  @!P2 STG.E.U8 desc[UR16][R22.64+0x9], R25 ;  /* 0x000009191600a986 */ /* 0x0001e8000c101110 */
[----:B------:R-:W2:Y:S01]  /*4490*/  @!P3 LDG.E.U8 R10, desc[UR16][R16.64+0x8] ;  /* 0x00000810100ab981 */ /* 0x000ea2000c1e1100 */
[----:B------:R-:W-:Y:S02]  /*44a0*/  @!P3 IADD3 R21, P4, P5, R77, R8, R79 ;  /* 0x000000084d15b210 */ /* 0x000fe40007d9e04f */
[----:B------:R-:W-:Y:S02]  /*44b0*/  ISETP.LT.OR P2, PT, R59, 0xa, !P1 ;  /* 0x0000000a3b00780c */ /* 0x000fe40004f41670 */
[----:B------:R-:W-:Y:S02]  /*44c0*/  @!P3 IADD3.X R18, R74, R60, R75, P4, P5 ;  /* 0x0000003c4a12b210 */ /* 0x000fe400027ea44b */
[----:B-1----:R-:W-:-:S09]  /*44d0*/  @!P3 IADD3 R20, P4, R21, R26, RZ ;  /* 0x0000001a1514b210 */ /* 0x002fd20007f9e0ff */
[----:B------:R-:W1:Y:S01]  /*44e0*/  @!P2 LDC.64 R28, c[0x0][0x5c0] ;  /* 0x00017000ff1cab82 */ /* 0x000e620000000a00 */
[----:B------:R-:W-:Y:S01]  /*44f0*/  @!P3 IMAD.X R21, R18, 0x1, R27, P4 ;  /* 0x000000011215b824 */ /* 0x000fe200020e061b */
        /* <DEDUP_REMOVED lines=9> */
[----:B------:R-:W-:Y:S02]  /*4590*/  @!P2 IADD3 R27, P4, P5, R77, R8, R79 ;  /* 0x000000084d1ba210 */ /* 0x000fe40007d9e04f */
[----:B------:R-:W-:-:S13]  /*45a0*/  ISETP.LT.OR P3, PT, R59, 0x11, !P0 ;  /* 0x000000113b00780c */ /* 0x000fda0004761670 */
[----:B0-----:R-:W0:Y:S01]  /*45b0*/  @!P3 LDC.64 R20, c[0x0][0x5c0] ;  /* 0x00017000ff14bb82 */ /* 0x001e220000000a00 */
[----:B--2---:R-:W-:-:S04]  /*45c0*/  LOP3.LUT R10, R10, 0xff, RZ, 0xc0, !PT ;  /* 0x000000ff0a0a7812 */ /* 0x004fc800078ec0ff */
[----:B------:R-:W-:-:S05]  /*45d0*/  F2FP.F16.E4M3.UNPACK_B R10, R10 ;  /* 0x0000000aff0a723e */ /* 0x000fca00020006ff */
[----:B------:R-:W-:-:S05]  /*45e0*/  HADD2.F32 R10, -RZ, R10.H0_H0 ;  /* 0x2000000aff0a7230 */ /* 0x000fca0000004100 */
[----:B------:R-:W-:Y:S01]  /*45f0*/  FMUL R23, R10, R73 ;  /* 0x000000490a177220 */ /* 0x000fe20000400000 */
[----:B------:R-:W-:Y:S02]  /*4600*/  @!P2 IADD3.X R10, R74, R60, R75, P4, P5 ;  /* 0x0000003c4a0aa210 */ /* 0x000fe400027ea44b */
[----:B-1----:R-:W-:Y:S01]  /*4610*/  @!P2 IADD3 R22, P4, R27, R28, RZ ;  /* 0x0000001c1b16a210 */ /* 0x002fe20007f9e0ff */
[----:B------:R-:W-:-:S04]  /*4620*/  FFMA R98, R98, R72, R23 ;  /* 0x0000004862627223 */ /* 0x000fc80000000017 */
[----:B------:R-:W-:Y:S01]  /*4630*/  @!P2 IMAD.X R23, R10, 0x1, R29, P4 ;  /* 0x000000010a17a824 */ /* 0x000fe200020e061d */
[----:B------:R-:W-:Y:S02]  /*4640*/  F2FP.SATFINITE.E4M3.F32.PACK_AB_MERGE_C R25, RZ, R98, RZ ;  /* 0x00000062ff19723e */ /* 0x000fe400048070ff */
[----:B------:R-:W-:-:S03]  /*4650*/  PRMT R10, RZ, 0x7610, R10 ;  /* 0x00007610ff0a7816 */ /* 0x000fc6000000000a */
        /* <DEDUP_REMOVED lines=16> */
[----:B0-----:R-:W-:Y:S02]  /*4760*/  @!P2 IADD3 R22, P4, P5, R8, R26, R77 ;  /* 0x0000001a0816a210 */ /* 0x001fe40007d9e04d */
[----:B--2---:R-:W-:-:S04]  /*4770*/  LOP3.LUT R10, R10, 0xff, RZ, 0xc0, !PT ;  /* 0x000000ff0a0a7812 */ /* 0x004fc800078ec0ff */
[----:B------:R-:W-:-:S05]  /*4780*/  F2FP.F16.E4M3.UNPACK_B R10, R10 ;  /* 0x0000000aff0a723e */ /* 0x000fca00020006ff */
[----:B------:R-:W-:-:S05]  /*4790*/  HADD2.F32 R10, -RZ, R10.H0_H0 ;  /* 0x2000000aff0a7230 */ /* 0x000fca0000004100 */
[----:B------:R-:W-:Y:S01]  /*47a0*/  FMUL R23, R10, R73 ;  /* 0x000000490a177220 */ /* 0x000fe20000400000 */
[----:B------:R-:W-:-:S03]  /*47b0*/  PRMT R10, RZ, 0x7610, R10 ;  /* 0x00007610ff0a7816 */ /* 0x000fc6000000000a */
[----:B------:R-:W-:Y:S01]  /*47c0*/  FFMA R100, R100, R72, R23 ;  /* 0x0000004864647223 */ /* 0x000fe20000000017 */
[----:B------:R-:W-:Y:S02]  /*47d0*/  @!P2 IADD3.X R23, R60, R27, R74, P4, P5 ;  /* 0x0000001b3c17a210 */ /* 0x000fe400027ea44a */
[----:B------:R-:W0:Y:S02]  /*47e0*/  @!P3 LDC.64 R26, c[0x0][0x5c0] ;  /* 0x00017000ff1abb82 */ /* 0x000e240000000a00 */
[----:B-1----:R-:W-:-:S05]  /*47f0*/  F2FP.SATFINITE.E4M3.F32.PACK_AB_MERGE_C R25, RZ, R100, RZ ;  /* 0x00000064ff19723e */ /* 0x002fca00048070ff */
[----:B------:R1:W-:Y:S04]  /*4800*/  @!P2 STG.E.U8 desc[UR16][R22.64+0x11], R25 ;  /* 0x000011191600a986 */ /* 0x0003e8000c101110 */
[----:B------:R-:W2:Y:S01]  /*4810*/  @!P3 LDG.E.U8 R10, desc[UR16][R16.64+0x10] ;  /* 0x00001010100ab981 */ /* 0x000ea2000c1e1100 */
[----:B------:R-:W-:Y:S02]  /*4820*/  @!P3 IADD3 R21, P4, P5, R77, R8, R79 ;  /* 0x000000084d15b210 */ /* 0x000fe40007d9e04f */
[----:B------:R-:W-:Y:S02]  /*4830*/  ISETP.LT.OR P2, PT, R59, 0x12, !P1 ;  /* 0x000000123b00780c */ /* 0x000fe40004f41670 */
[----:B------:R-:W-:Y:S02]  /*4840*/  @!P3 IADD3.X R18, R74, R60, R75, P4, P5 ;  /* 0x0000003c4a12b210 */ /* 0x000fe400027ea44b */
[----:B0-----:R-:W-:-:S09]  /*4850*/  @!P3 IADD3 R20, P4, R21, R26, RZ ;  /* 0x0000001a1514b210 */ /* 0x001fd20007f9e0ff */
[----:B------:R-:W0:Y:S01]  /*4860*/  @!P2 LDC.64 R28, c[0x0][0x5c0] ;  /* 0x00017000ff1cab82 */ /* 0x000e220000000a00 */
[----:B------:R-:W-:Y:S01]  /*4870*/  @!P3 IMAD.X R21, R18, 0x1, R27, P4 ;  /* 0x000000011215b824 */ /* 0x000fe200020e061b */
        /* <DEDUP_REMOVED lines=9> */
[----:B------:R-:W-:Y:S02]  /*4910*/  @!P2 IADD3 R27, P4, P5, R77, R8, R79 ;  /* 0x000000084d1ba210 */ /* 0x000fe40007d9e04f */
[----:B------:R-:W-:-:S13]  /*4920*/  ISETP.LT.OR P3, PT, R59, 0x19, !P0 ;  /* 0x000000193b00780c */ /* 0x000fda0004761670 */
[----:B-1----:R-:W1:Y:S01]  /*4930*/  @!P3 LDC.64 R20, c[0x0][0x5c0] ;  /* 0x00017000ff14bb82 */ /* 0x002e620000000a00 */
[----:B--2---:R-:W-:-:S04]  /*4940*/  LOP3.LUT R10, R10, 0xff, RZ, 0xc0, !PT ;  /* 0x000000ff0a0a7812 */ /* 0x004fc800078ec0ff */
        /* <DEDUP_REMOVED lines=37> */
[----:B------:R-:W-:Y:S02]  /*4ba0*/  @!P2 IADD3 R15, P0, P3, R77, R8, R79 ;  /* 0x000000084d0fa210 */ /* 0x000fe40007b1e04f */
[----:B------:R-:W-:Y:S02]  /*4bb0*/  ISETP.LT.OR P1, PT, R59, 0x1a, !P1 ;  /* 0x0000001a3b00780c */ /* 0x000fe40004f21670 */
[----:B0-----:R-:W-:Y:S02]  /*4bc0*/  @!P2 IADD3 R14, P4, R15, R24, RZ ;  /* 0x000000180f0ea210 */ /* 0x001fe40007f9e0ff */
[----:B------:R-:W-:-:S05]  /*4bd0*/  @!P2 IADD3.X R18, R74, R60, R75, P0, P3 ;  /* 0x0000003c4a12a210 */ /* 0x000fca00007e644b */
        /* <DEDUP_REMOVED lines=11> */
[----:B-1----:R-:W-:-:S05]  /*4c90*/  IADD3 R23, P0, R19, 0x100, RZ ;  /* 0x0000010013177810 */ /* 0x002fca0007f1e0ff */
[----:B--2---:R-:W-:Y:S01]  /*4ca0*/  IMAD.WIDE.U32 R14, R23, UR6, R12 ;  /* 0x00000006170e7c25 */ /* 0x004fe2000f8e000c */
[----:B---3--:R-:W-:-:S04]  /*4cb0*/  LOP3.LUT R10, R10, 0xff, RZ, 0xc0, !PT ;  /* 0x000000ff0a0a7812 */ /* 0x008fc800078ec0ff */
[----:B------:R-:W-:-:S05]  /*4cc0*/  F2FP.F16.E4M3.UNPACK_B R10, R10 ;  /* 0x0000000aff0a723e */ /* 0x000fca00020006ff */
[----:B------:R-:W-:-:S05]  /*4cd0*/  HADD2.F32 R10, -RZ, R10.H0_H0 ;  /* 0x2000000aff0a7230 */ /* 0x000fca0000004100 */
[----:B------:R-:W-:Y:S01]  /*4ce0*/  FMUL R21, R10, R73 ;  /* 0x000000490a157220 */ /* 0x000fe20000400000 */
[----:B------:R-:W-:Y:S01]  /*4cf0*/  IMAD.X R10, RZ, RZ, R11, P0 ;  /* 0x000000ffff0a7224 */ /* 0x000fe200000e060b */
[----:B------:R-:W-:Y:S02]  /*4d00*/  ISETP.GE.AND P0, PT, R61, 0x101, PT ;  /* 0x000001013d00780c */ /* 0x000fe40003f06270 */
[----:B------:R-:W-:Y:S01]  /*4d10*/  FFMA R106, R106, R72, R21 ;  /* 0x000000486a6a7223 */ /* 0x000fe20000000015 */
[----:B------:R-:W-:Y:S01]  /*4d20*/  @!P1 IADD3 R21, P4, P5, R77, R8, R79 ;  /* 0x000000084d159210 */ /* 0x000fe20007d9e04f */
[----:B------:R-:W-:Y:S01]  /*4d30*/  IMAD R10, R10, UR6, RZ ;  /* 0x000000060a0a7c24 */ /* 0x000fe2000f8e02ff */
[----:B------:R-:W-:Y:S02]  /*4d40*/  ISETP.LT.OR P2, PT, R59, 0x1, !P0 ;  /* 0x000000013b00780c */ /* 0x000fe40004741670 */
[----:B0-----:R-:W-:Y:S01]  /*4d50*/  @!P1 IADD3 R20, P3, R21, R26, RZ ;  /* 0x0000001a15149210 */ /* 0x001fe20007f7e0ff */
[----:B------:R-:W-:Y:S01]  /*4d60*/  IMAD R23, R23, UR7, R10 ;  /* 0x0000000717177c24 */ /* 0x000fe2000f8e020a */
[----:B------:R-:W-:-:S02]  /*4d70*/  @!P1 IADD3.X R16, R74, R60, R75, P4, P5 ;  /* 0x0000003c4a109210 */ /* 0x000fc400027ea44b */
[----:B------:R-:W-:Y:S02]  /*4d80*/  IADD3 R14, P4, R14, UR10, RZ ;  /* 0x0000000a0e0e7c10 */ /* 0x000fe4000ff9e0ff */
[----:B------:R-:W-:Y:S01]  /*4d90*/  F2FP.SATFINITE.E4M3.F32.PACK_AB_MERGE_C R25, RZ, R106, RZ ;  /* 0x0000006aff19723e */ /* 0x000fe200048070ff */
[----:B------:R-:W-:Y:S01]  /*4da0*/  @!P1 IMAD.X R21, R16, 0x1, R27, P3 ;  /* 0x0000000110159824 */ /* 0x000fe200018e061b */
[----:B------:R-:W-:Y:S02]  /*4db0*/  PRMT R10, RZ, 0x7610, R10 ;  /* 0x00007610ff0a7816 */ /* 0x000fe4000000000a */
[----:B------:R-:W-:Y:S01]  /*4dc0*/  IADD3.X R15, R15, UR11, R23, P4, !PT ;  /* 0x0000000b0f0f7c10 */ /* 0x000fe2000a7fe417 */
[----:B------:R-:W0:Y:S01]  /*4dd0*/  @!P2 LDC.64 R16, c[0x0][0x5c0] ;  /* 0x00017000ff10ab82 */ /* 0x000e220000000a00 */
[----:B------:R1:W-:Y:S04]  /*4de0*/  @!P1 STG.E.U8 desc[UR16][R20.64+0x19], R25 ;  /* 0x0000191914009986 */ /* 0x0003e8000c101110 */
[----:B------:R-:W2:Y:S01]  /*4df0*/  @!P2 LDG.E.U8 R10, desc[UR16][R14.64] ;  /* 0x000000100e0aa981 */ /* 0x000ea2000c1e1100 */
[----:B------:R-:W-:-:S13]  /*4e00*/  ISETP.LT.OR P3, PT, R59, 0x2, !P0 ;  /* 0x000000023b00780c */ /* 0x000fda0004761670 */
[----:B------:R-:W3:Y:S01]  /*4e10*/  @!P3 LDC.64 R22, c[0x0][0x5c0] ;  /* 0x00017000ff16bb82 */ /* 0x000ee20000000a00 */
[----:B0-----:R-:W-:-:S04]  /*4e20*/  @!P2 IADD3 R16, P1, P4, R8, R16, R81 ;  /* 0x000000100810a210 */ /* 0x001fc80007c3e051 */
[----:B------:R-:W-:Y:S02]  /*4e30*/  @!P2 IADD3.X R17, R60, R17, R76, P1, P4 ;  /* 0x000000113c11a210 */ /* 0x000fe40000fe844c */
        /* <DEDUP_REMOVED lines=10> */
[----:B---3--:R-:W-:-:S03]  /*4ee0*/  @!P3 IADD3 R18, P4, P5, R8, R22, R81 ;  /* 0x000000160812b210 */ /* 0x008fc60007d9e051 */
[----:B------:R-:W-:Y:S01]  /*4ef0*/  IMAD.X R11, RZ, RZ, R11, P1 ;  /* 0x000000ffff0b7224 */ /* 0x000fe200008e060b */
[----:B------:R-:W-:Y:S01]  /*4f00*/  ISETP.GE.AND P1, PT, R61, 0x109, PT ;  /* 0x000001093d00780c */ /* 0x000fe20003f26270 */
[----:B------:R-:W-:-:S03]  /*4f10*/  IMAD.WIDE.U32 R12, R19, UR6, R12 ;  /* 0x00000006130c7c25 */ /* 0x000fc6000f8e000c */
[----:B------:R-:W-:Y:S01]  /*4f20*/  ISETP.LT.OR P2, PT, R59, 0x1, !P1 ;  /* 0x000000013b00780c */ /* 0x000fe20004f41670 */
[----:B------:R-:W-:-:S04]  /*4f30*/  IMAD R20, R11, UR6, RZ ;  /* 0x000000060b147c24 */ /* 0x000fc8000f8e02ff */
[----:B0-----:R-:W-:Y:S01]  /*4f40*/  IMAD R17, R19, UR7, R20 ;  /* 0x0000000713117c24 */ /* 0x001fe2000f8e0214 */
[----:B------:R-:W-:-:S07]  /*4f50*/  @!P3 IADD3.X R19, R60, R23, R76, P4, P5 ;  /* 0x000000173c13b210 */ /* 0x000fce00027ea44c */
[----:B------:R-:W0:Y:S01]  /*4f60*/  @!P2 LDC.64 R22, c[0x0][0x5c0] ;  /* 0x00017000ff16ab82 */ /* 0x000e220000000a00 */
[----:B--2---:R-:W-:-:S04]  /*4f70*/  LOP3.LUT R10, R10, 0xff, RZ, 0xc0, !PT ;  /* 0x000000ff0a0a7812 */ /* 0x004fc800078ec0ff */
[----:B------:R-:W-:-:S05]  /*4f80*/  F2FP.F16.E4M3.UNPACK_B R10, R10 ;  /* 0x0000000aff0a723e */ /* 0x000fca00020006ff */
[----:B------:R-:W-:-:S05]  /*4f90*/  HADD2.F32 R10, -RZ, R10.H0_H0 ;  /* 0x2000000aff0a7230 */ /* 0x000fca0000004100 */
[----:B------:R-:W-:Y:S01]  /*4fa0*/  FMUL R11, R10, R73 ;  /* 0x000000490a0b7220 */ /* 0x000fe20000400000 */
[----:B------:R-:W-:Y:S02]  /*4fb0*/  IADD3 R10, P4, R12, UR10, RZ ;  /* 0x0000000a0c0a7c10 */ /* 0x000fe4000ff9e0ff */
[----:B------:R-:W-:Y:S01]  /*4fc0*/  PRMT R12, RZ, 0x7610, R12 ;  /* 0x00007610ff0c7816 */ /* 0x000fe2000000000c */
[----:B------:R-:W-:-:S05]  /*4fd0*/  FFMA R11, R92, R72, R11 ;  /* 0x000000485c0b7223 */ /* 0x000fca000000000b */
[----:B------:R-:W-:Y:S02]  /*4fe0*/  F2FP.SATFINITE.E4M3.F32.PACK_AB_MERGE_C R21, RZ, R11, RZ ;  /* 0x0000000bff15723e */ /* 0x000fe400048070ff */
[----:B------:R-:W-:-:S03]  /*4ff0*/  IADD3.X R11, R13, UR11, R17, P4, !PT ;  /* 0x0000000b0d0b7c10 */ /* 0x000fc6000a7fe411 */
[----:B------:R1:W-:Y:S04]  /*5000*/  @!P3 STG.E.U8 desc[UR16][R18.64+0x1], R21 ;  /* 0x000001151200b986 */ /* 0x0003e8000c101110 */
[----:B------:R-:W2:Y:S01]  /*5010*/  @!P2 LDG.E.U8 R12, desc[UR16][R10.64] ;  /* 0x000000100a0ca981 */ /* 0x000ea2000c1e1100 */
[----:B------:R-:W-:Y:S02]  /*5020*/  @!P2 IADD3 R13, P4, P5, R81, R8, R79 ;  /* 0x00000008510da210 */ /* 0x000fe40007d9e04f */
[----:B------:R-:W-:Y:S02]  /*5030*/  ISETP.LT.OR P3, PT, R59, 0x2, !P1 ;  /* 0x000000023b00780c */ /* 0x000fe40004f61670 */
[----:B------:R-:W-:Y:S02]  /*5040*/  @!P2 IADD3.X R20, R76, R60, R75, P4, P5 ;  /* 0x0000003c4c14a210 */ /* 0x000fe400027ea44b */
[----:B--2---:R-:W-:-:S04]  /*5050*/  LOP3.LUT R12, R12, 0xff, RZ, 0xc0, !PT ;  /* 0x000000ff0c0c7812 */ /* 0x004fc800078ec0ff */
[----:B------:R-:W-:-:S05]  /*5060*/  F2FP.F16.E4M3.UNPACK_B R12, R12 ;  /* 0x0000000cff0c723e */ /* 0x000fca00020006ff */
[----:B------:R-:W-:-:S05]  /*5070*/  HADD2.F32 R12, -RZ, R12.H0_H0 ;  /* 0x2000000cff0c7230 */ /* 0x000fca0000004100 */
[----:B------:R-:W-:Y:S01]  /*5080*/  FMUL R16, R12, R73 ;  /* 0x000000490c107220 */ /* 0x000fe20000400000 */
[----:B0-----:R-:W-:-:S03]  /*5090*/  @!P2 IADD3 R12, P4, R13, R22, RZ ;  /* 0x000000160d0ca210 */ /* 0x001fc60007f9e0ff */
[----:B------:R-:W-:Y:S02]  /*50a0*/  FFMA R16, R95, R72, R16 ;  /* 0x000000485f107223 */ /* 0x000fe40000000010 */
[----:B------:R-:W-:Y:S02]  /*50b0*/  @!P2 IMAD.X R13, R20, 0x1, R23, P4 ;  /* 0x00000001140da824 */ /* 0x000fe400020e0617 */
[----:B------:R-:W0:Y:S01]  /*50c0*/  @!P3 LDC.64 R22, c[0x0][0x5c0] ;  /* 0x00017000ff16bb82 */ /* 0x000e220000000a00 */
[----:B-1----:R-:W-:Y:S02]  /*50d0*/  F2FP.SATFINITE.E4M3.F32.PACK_AB_MERGE_C R19, RZ, R16, RZ ;  /* 0x00000010ff13723e */ /* 0x002fe400048070ff */
[----:B------:R-:W-:-:S03]  /*50e0*/  PRMT R16, RZ, 0x7610, R16 ;  /* 0x00007610ff107816 */ /* 0x000fc60000000010 */
[----:B------:R1:W-:Y:S04]  /*50f0*/  @!P2 STG.E.U8 desc[UR16][R12.64], R19 ;  /* 0x000000130c00a986 */ /* 0x0003e8000c101110 */
[----:B------:R-:W2:Y:S01]  /*5100*/  @!P3 LDG.E.U8 R16, desc[UR16][R10.64+0x1] ;  /* 0x000001100a10b981 */ /* 0x000ea2000c1e1100 */
[----:B------:R-:W-:Y:S02]  /*5110*/  @!P3 IADD3 R21, P4, P5, R81, R8, R79 ;  /* 0x000000085115b210 */ /* 0x000fe40007d9e04f */
[----:B------:R-:W-:Y:S02]  /*5120*/  ISETP.LT.OR P2, PT, R59, 0x9, !P0 ;  /* 0x000000093b00780c */ /* 0x000fe40004741670 */
[----:B------:R-:W-:Y:S02]  /*5130*/  @!P3 IADD3.X R18, R76, R60, R75, P4, P5 ;  /* 0x0000003c4c12b210 */ /* 0x000fe400027ea44b */
[----:B-1----:R-:W-:-:S02]  /*5140*/  PRMT R12, RZ, 0x7610, R12 ;  /* 0x00007610ff0c7816 */ /* 0x002fc4000000000c */
[----:B--2---:R-:W-:-:S04]  /*5150*/  LOP3.LUT R16, R16, 0xff, RZ, 0xc0, !PT ;  /* 0x000000ff10107812 */ /* 0x004fc800078ec0ff */
[----:B------:R-:W-:-:S05]  /*5160*/  F2FP.F16.E4M3.UNPACK_B R16, R16 ;  /* 0x00000010ff10723e */ /* 0x000fca00020006ff */
[----:B------:R-:W-:-:S05]  /*5170*/  HADD2.F32 R16, -RZ, R16.H0_H0 ;  /* 0x20000010ff107230 */ /* 0x000fca0000004100 */
[----:B------:R-:W-:Y:S01]  /*5180*/  FMUL R17, R16, R73 ;  /* 0x0000004910117220 */ /* 0x000fe20000400000 */
[----:B0-----:R-:W-:Y:S02]  /*5190*/  @!P3 IADD3 R16, P4, R21, R22, RZ ;  /* 0x000000161510b210 */ /* 0x001fe40007f9e0ff */
[----:B------:R-:W0:Y:S01]  /*51a0*/  @!P2 LDC.64 R20, c[0x0][0x5c0] ;  /* 0x00017000ff14ab82 */ /* 0x000e220000000a00 */
[----:B------:R-:W-:Y:S02]  /*51b0*/  FFMA R90, R90, R72, R17 ;  /* 0x000000485a5a7223 */ /* 0x000fe40000000011 */
[----:B------:R-:W-:-:S03]  /*51c0*/  @!P3 IMAD.X R17, R18, 0x1, R23, P4 ;  /* 0x000000011211b824 */ /* 0x000fc600020e0617 */
[----:B------:R-:W-:-:S05]  /*51d0*/  F2FP.SATFINITE.E4M3.F32.PACK_AB_MERGE_C R19, RZ, R90, RZ ;  /* 0x0000005aff13723e */ /* 0x000fca00048070ff */
[----:B------:R1:W-:Y:S04]  /*51e0*/  @!P3 STG.E.U8 desc[UR16][R16.64+0x1], R19 ;  /* 0x000001131000b986 */ /* 0x0003e8000c101110 */
[----:B------:R-:W2:Y:S01]  /*51f0*/  @!P2 LDG.E.U8 R12, desc[UR16][R14.64+0x8] ;  /* 0x000008100e0ca981 */ /* 0x000ea2000c1e1100 */
[----:B------:R-:W-:Y:S02]  /*5200*/  ISETP.LT.OR P3, PT, R59, 0xa, !P0 ;  /* 0x0000000a3b00780c */ /* 0x000fe40004761670 */
[----:B-1----:R-:W-:Y:S02]  /*5210*/  PRMT R16, RZ, 0x7610, R16 ;  /* 0x00007610ff107816 */ /* 0x002fe40000000010 */
[----:B--2---:R-:W-:-:S04]  /*5220*/  LOP3.LUT R12, R12, 0xff, RZ, 0xc0, !PT ;  /* 0x000000ff0c0c7812 */ /* 0x004fc800078ec0ff */
[----:B------:R-:W-:-:S05]  /*5230*/  F2FP.F16.E4M3.UNPACK_B R12, R12 ;  /* 0x0000000cff0c723e */ /* 0x000fca00020006ff */
[----:B------:R-:W-:-:S05]  /*5240*/  HADD2.F32 R12, -RZ, R12.H0_H0 ;  /* 0x2000000cff0c7230 */ /* 0x000fca0000004100 */
[----:B------:R-:W-:Y:S01]  /*5250*/  FMUL R18, R12, R73 ;  /* 0x000000490c127220 */ /* 0x000fe20000400000 */
[----:B0-----:R-:W-:-:S03]  /*5260*/  @!P2 IADD3 R12, P4, P5, R8, R20, R81 ;  /* 0x00000014080ca210 */ /* 0x001fc60007d9e051 */
[----:B------:R-:W-:Y:S01]  /*5270*/  FFMA R18, R93, R72, R18 ;  /* 0x000000485d127223 */ /* 0x000fe20000000012 */
[----:B------:R-:W-:Y:S02]  /*5280*/  @!P2 IADD3.X R13, R60, R21, R76, P4, P5 ;  /* 0x000000153c0da210 */ /* 0x000fe400027ea44c */
[----:B------:R-:W0:Y:S02]  /*5290*/  @!P3 LDC.64 R20, c[0x0][0x5c0] ;  /* 0x00017000ff14bb82 */ /* 0x000e240000000a00 */
[----:B------:R-:W-:-:S05]  /*52a0*/  F2FP.SATFINITE.E4M3.F32.PACK_AB_MERGE_C R19, RZ, R18, RZ ;  /* 0x00000012ff13723e */ /* 0x000fca00048070ff */
[----:B------:R1:W-:Y:S04]  /*52b0*/  @!P2 STG.E.U8 desc[UR16][R12.64+0x8], R19 ;  /* 0x000008130c00a986 */ /* 0x0003e8000c101110 */
[----:B------:R-:W2:Y:S01]  /*52c0*/  @!P3 LDG.E.U8 R16, desc[UR16][R14.64+0x9] ;  /* 0x000009100e10b981 */ /* 0x000ea2000c1e1100 */
[----:B------:R-:W-:Y:S02]  /*52d0*/  ISETP.LT.OR P2, PT, R59, 0x9, !P1 ;  /* 0x000000093b00780c */ /* 0x000fe40004f41670 */
[----:B-1----:R-:W-:-:S11]  /*52e0*/  PRMT R12, RZ, 0x7610, R12 ;  /* 0x00007610ff0c7816 */ /* 0x002fd6000000000c */
[----:B------:R-:W1:Y:S01]  /*52f0*/  @!P2 LDC.64 R22, c[0x0][0x5c0] ;  /* 0x00017000ff16ab82 */ /* 0x000e620000000a00 */
[----:B--2---:R-:W-:-:S04]  /*5300*/  LOP3.LUT R16, R16, 0xff, RZ, 0xc0, !PT ;  /* 0x000000ff10107812 */ /* 0x004fc800078ec0ff */
[----:B------:R-:W-:-:S05]  /*5310*/  F2FP.F16.E4M3.UNPACK_B R16, R16 ;  /* 0x00000010ff10723e */ /* 0x000fca00020006ff */
[----:B------:R-:W-:-:S05]  /*5320*/  HADD2.F32 R16, -RZ, R16.H0_H0 ;  /* 0x20000010ff107230 */ /* 0x000fca0000004100 */
[----:B------:R-:W-:Y:S01]  /*5330*/  FMUL R17, R16, R73 ;  /* 0x0000004910117220 */ /* 0x000fe20000400000 */
[----:B0-----:R-:W-:-:S03]  /*5340*/  @!P3 IADD3 R16, P4, P5, R8, R20, R81 ;  /* 0x000000140810b210 */ /* 0x001fc60007d9e051 */
[----:B------:R-:W-:Y:S01]  /*5350*/  FFMA R88, R88, R72, R17 ;  /* 0x0000004858587223 */ /* 0x000fe20000000011 */
[----:B------:R-:W-:-:S04]  /*5360*/  @!P3 IADD3.X R17, R60, R21, R76, P4, P5 ;  /* 0x000000153c11b210 */ /* 0x000fc800027ea44c */
[----:B------:R-:W-:-:S05]  /*5370*/  F2FP.SATFINITE.E4M3.F32.PACK_AB_MERGE_C R19, RZ, R88, RZ ;  /* 0x00000058ff13723e */ /* 0x000fca00048070ff */
[----:B------:R0:W-:Y:S04]  /*5380*/  @!P3 STG.E.U8 desc[UR16][R16.64+0x9], R19 ;  /* 0x000009131000b986 */ /* 0x0001e8000c101110 */
[----:B------:R-:W2:Y:S01]  /*5390*/  @!P2 LDG.E.U8 R12, desc[UR16][R10.64+0x8] ;  /* 0x000008100a0ca981 */ /* 0x000ea2000c1e1100 */
[----:B------:R-:W-:Y:S02]  /*53a0*/  @!P2 IADD3 R13, P4, P5, R81, R8, R79 ;  /* 0x00000008510da210 */ /* 0x000fe40007d9e04f */
[----:B------:R-:W-:Y:S02]  /*53b0*/  ISETP.LT.OR P3, PT, R59, 0xa, !P1 ;  /* 0x0000000a3b00780c */ /* 0x000fe40004f61670 */
[----:B------:R-:W-:Y:S02]  /*53c0*/  @!P2 IADD3.X R20, R76, R60, R75, P4, P5 ;  /* 0x0000003c4c14a210 */ /* 0x000fe400027ea44b */
[----:B0-----:R-:W-:-:S02]  /*53d0*/  PRMT R16, RZ, 0x7610, R16 ;  /* 0x00007610ff107816 */ /* 0x001fc40000000010 */
[----:B--2---:R-:W-:-:S04]  /*53e0*/  LOP3.LUT R12, R12, 0xff, RZ, 0xc0, !PT ;  /* 0x000000ff0c0c7812 */ /* 0x004fc800078ec0ff */
[----:B------:R-:W-:-:S05]  /*53f0*/  F2FP.F16.E4M3.UNPACK_B R12, R12 ;  /* 0x0000000cff0c723e */ /* 0x000fca00020006ff */
[----:B------:R-:W-:-:S05]  /*5400*/  HADD2.F32 R12, -RZ, R12.H0_H0 ;  /* 0x2000000cff0c7230 */ /* 0x000fca0000004100 */
[----:B------:R-:W-:Y:S01]  /*5410*/  FMUL R18, R12, R73 ;  /* 0x000000490c127220 */ /* 0x000fe20000400000 */
[----:B-1----:R-:W-:-:S03]  /*5420*/  @!P2 IADD3 R12, P4, R13, R22, RZ ;  /* 0x000000160d0ca210 */ /* 0x002fc60007f9e0ff */
[----:B------:R-:W-:Y:S02]  /*5430*/  FFMA R18, R91, R72, R18 ;  /* 0x000000485b127223 */ /* 0x000fe40000000012 */
[----:B------:R-:W-:Y:S02]  /*5440*/  @!P2 IMAD.X R13, R20, 0x1, R23, P4 ;  /* 0x00000001140da824 */ /* 0x000fe400020e0617 */
[----:B------:R-:W0:Y:S01]  /*5450*/  @!P3 LDC.64 R22, c[0x0][0x5c0] ;  /* 0x00017000ff16bb82 */ /* 0x000e220000000a00 */
[----:B------:R-:W-:-:S05]  /*5460*/  F2FP.SATFINITE.E4M3.F32.PACK_AB_MERGE_C R19, RZ, R18, RZ ;  /* 0x00000012ff13723e */ /* 0x000fca00048070ff */
        /* <DEDUP_REMOVED lines=99> */
[----:B------:R-:W-:Y:S01]  /*5aa0*/  @!P2 IADD3 R13, P0, P3, R81, R8, R79 ;  /* 0x00000008510da210 */ /* 0x000fe20007b1e04f */
[----:B------:R-:W-:Y:S01]  /*5ab0*/  BSSY B1, `(.L_x_38) ;  /* 0x000000f000017945 */ /* 0x000fe20003800000 */
        /* <DEDUP_REMOVED lines=8> */
[----:B------:R-:W-:-:S03]  /*5b40*/  @!P2 IMAD.X R13, R18, 0x1, R21, P4 ;  /* 0x00000001120da824 */ /* 0x000fc600020e0615 */
[----:B------:R-:W-:Y:S02]  /*5b50*/  F2FP.SATFINITE.E4M3.F32.PACK_AB_MERGE_C R15, RZ, R14, RZ ;  /* 0x0000000eff0f723e */ /* 0x000fe400048070ff */
[----:B------:R-:W-:-:S03]  /*5b60*/  PRMT R14, RZ, 0x7610, R14 ;  /* 0x00007610ff0e7816 */ /* 0x000fc6000000000e */
[----:B------:R1:W-:Y:S01]  /*5b70*/  @!P2 STG.E.U8 desc[UR16][R12.64+0x18], R15 ;  /* 0x0000180f0c00a986 */ /* 0x0003e2000c101110 */
[----:B------:R-:W-:Y:S05]  /*5b80*/  @P1 BRA `(.L_x_39) ;  /* 0x0000000000041947 */ /* 0x000fea0003800000 */
[----:B------:R0:W5:Y:S02]  /*5b90*/  LDG.E.U8 R14, desc[UR16][R10.64+0x19] ;  /* 0x000019100a0e7981 */ /* 0x000164000c1e1100 */
.L_x_39:
[----:B------:R-:W-:Y:S05]  /*5ba0*/  BSYNC B1 ;  /* 0x0000000000017941 */ /* 0x000fea0003800000 */
.L_x_38:
[----:B------:R-:W-:Y:S05]  /*5bb0*/  @P1 BRA `(.L_x_40) ;  /* 0x0000001c00bc1947 */ /* 0x000fea0003800000 */
[----:B-----5:R-:W-:Y:S01]  /*5bc0*/  LOP3.LUT R14, R14, 0xff, RZ, 0xc0, !PT ;  /* 0x000000ff0e0e7812 */ /* 0x020fe200078ec0ff */
[----:B------:R-:W-:Y:S01]  /*5bd0*/  ULDC.64 UR6, c[0x0][0x5c0] ;  /* 0x0001700000067ab9 */ /* 0x000fe20000000a00 */
[----:B------:R-:W-:Y:S02]  /*5be0*/  IADD3 R8, P0, P1, R81, R8, R79 ;  /* 0x0000000851087210 */ /* 0x000fe4000791e04f */
[----:B------:R-:W-:Y:S02]  /*5bf0*/  F2FP.F16.E4M3.UNPACK_B R14, R14 ;  /* 0x0000000eff0e723e */ /* 0x000fe400020006ff */
[----:B------:R-:W-:Y:S02]  /*5c00*/  IADD3.X R60, R76, R60, R75, P0, P1 ;  /* 0x0000003c4c3c7210 */ /* 0x000fe400007e244b */
[----:B------:R-:W-:Y:S01]  /*5c10*/  IADD3 R8, P0, R8, UR6, RZ ;  /* 0x0000000608087c10 */ /* 0x000fe2000ff1e0ff */
[----:B------:R-:W-:-:S05]  /*5c20*/  HADD2.F32 R14, -RZ, R14.H0_H0 ;  /* 0x2000000eff0e7230 */ /* 0x000fca0000004100 */
[----:B------:R-:W-:-:S04]  /*5c30*/  FMUL R9, R14, R73 ;  /* 0x000000490e097220 */ /* 0x000fc80000400000 */
[----:B------:R-:W-:Y:S01]  /*5c40*/  FFMA R80, R80, R72, R9 ;  /* 0x0000004850507223 */ /* 0x000fe20000000009 */
[----:B------:R-:W-:-:S04]  /*5c50*/  IADD3.X R9, R60, UR7, RZ, P0, !PT ;  /* 0x000000073c097c10 */ /* 0x000fc800087fe4ff */
[----:B0-----:R-:W-:-:S05]  /*5c60*/  F2FP.SATFINITE.E4M3.F32.PACK_AB_MERGE_C R11, RZ, R80, RZ ;  /* 0x00000050ff0b723e */ /* 0x001fca00048070ff */
[----:B------:R2:W-:Y:S01]  /*5c70*/  STG.E.U8 desc[UR16][R8.64+0x19], R11 ;  /* 0x0000190b08007986 */ /* 0x0005e2000c101110 */
[----:B------:R-:W-:Y:S05]  /*5c80*/  BRA `(.L_x_40) ;  /* 0x0000001c00887947 */ /* 0x000fea0003800000 */
.L_x_37:
[----:B------:R-:W-:Y:S01]  /*5c90*/  ISETP.GE.AND P0, PT, R61, 0x9, PT ;  /* 0x000000093d00780c */ /* 0x000fe20003f06270 */
[-C--:B--2---:R-:W-:Y:S01]  /*5ca0*/  FMUL R129, R129, R72.reuse ;  /* 0x0000004881817220 */ /* 0x084fe20000400000 */
[----:B------:R-:W-:Y:S01]  /*5cb0*/  LOP3.LUT R143, R143, 0xfffff7ff, RZ, 0xc0, !PT ;  /* 0xfffff7ff8f8f7812 */ /* 0x000fe200078ec0ff */
[-C--:B------:R-:W-:Y:S01]  /*5cc0*/  FMUL R126, R126, R72.reuse ;  /* 0x000000487e7e7220 */ /* 0x080fe20000400000 */
[----:B------:R-:W-:Y:S01]  /*5cd0*/  ISETP.LT.OR P5, PT, R59, 0x1, !P0 ;  /* 0x000000013b00780c */ /* 0x000fe200047a1670 */
[-C--:B------:R-:W-:Y:S01]  /*5ce0*/  FMUL R127, R127, R72.reuse ;  /* 0x000000487f7f7220 */ /* 0x080fe20000400000 */
[C---:B------:R-:W-:Y:S01]  /*5cf0*/  ISETP.LT.OR P4, PT, R59.reuse, 0x2, !P0 ;  /* 0x000000023b00780c */ /* 0x040fe20004781670 */
[-C--:B------:R-:W-:Y:S01]  /*5d00*/  FMUL R124, R124, R72.reuse ;  /* 0x000000487c7c7220 */ /* 0x080fe20000400000 */
[----:B------:R-:W-:Y:S01]  /*5d10*/  ISETP.LT.OR P3, PT, R59, 0x9, !P0 ;  /* 0x000000093b00780c */ /* 0x000fe20004761670 */
[-C--:B------:R-:W-:Y:S01]  /*5d20*/  FMUL R125, R125, R72.reuse ;  /* 0x000000487d7d7220 */ /* 0x080fe20000400000 */
[----:B------:R-:W-:Y:S01]  /*5d30*/  LOP3.LUT R122, R122, 0xfffffffd, RZ, 0xc0, !PT ;  /* 0xfffffffd7a7a7812 */ /* 0x000fe200078ec0ff */
[-C--:B------:R-:W-:Y:S01]  /*5d40*/  FMUL R120, R120, R72.reuse ;  /* 0x0000004878787220 */ /* 0x080fe20000400000 */
[----:B------:R-:W-:Y:S01]  /*5d50*/  F2FP.SATFINITE.E4M3.F32.PACK_AB_MERGE_C R129, RZ, R129, RZ ;  /* 0x00000081ff81723e */ /* 0x000fe200048070ff */
[----:B------:R-:W-:Y:S01]  /*5d60*/  FMUL R123, R123, R72 ;  /* 0x000000487b7b7220 */ /* 0x000fe20000400000 */
[----:B------:R-:W-:Y:S01]  /*5d70*/  F2FP.SATFINITE.E4M3.F32.PACK_AB_MERGE_C R145, RZ, R126, RZ ;  /* 0x0000007eff91723e */ /* 0x000fe200048070ff */
[-C--:B------:R-:W-:Y:S01]  /*5d80*/  FMUL R118, R118, R72.reuse ;  /* 0x0000004876767220 */ /* 0x080fe20000400000 */
[----:B------:R-:W-:Y:S01]  /*5d90*/  F2FP.SATFINITE.E4M3.F32.PACK_AB_MERGE_C R127, RZ, R127, RZ ;  /* 0x0000007fff7f723e */ /* 0x000fe200048070ff */
[----:B------:R-:W0:Y:S01]  /*5da0*/  @!P5 LDC.64 R52, c[0x0][0x5c0] ;  /* 0x00017000ff34db82 */ /* 0x000e220000000a00 */
[----:B------:R-:W-:Y:S01]  /*5db0*/  @P5 LOP3.LUT R143, R143, 0x800, RZ, 0xfc, !PT ;  /* 0x000008008f8f5812 */ /* 0x000fe200078efcff */
[-C--:B------:R-:W-:Y:S01]  /*5dc0*/  FMUL R121, R121, R72.reuse ;  /* 0x0000004879797220 */ /* 0x080fe20000400000 */
[----:B------:R-:W-:Y:S01]  /*5dd0*/  F2FP.SATFINITE.E4M3.F32.PACK_AB_MERGE_C R125, RZ, R125, RZ ;  /* 0x0000007dff7d723e */ /* 0x000fe200048070ff */
[-C--:B------:R-:W-:Y:S01]  /*5de0*/  FMUL R116, R116, R72.reuse ;  /* 0x0000004874747220 */ /* 0x080fe20000400000 */
[----:B------:R-:W-:Y:S01]  /*5df0*/  LOP3.LUT R143, R143, 0xfffffbff, RZ, 0xc0, !PT ;  /* 0xfffffbff8f8f7812 */ /* 0x000fe200078ec0ff */
[-C--:B------:R-:W-:Y:S01]  /*5e00*/  FMUL R119, R119, R72.reuse ;  /* 0x0000004877777220 */ /* 0x080fe20000400000 */
[----:B------:R-:W-:Y:S01]  /*5e10*/  F2FP.SATFINITE.E4M3.F32.PACK_AB_MERGE_C R123, RZ, R123, RZ ;  /* 0x0000007bff7b723e */ /* 0x000fe200048070ff */
[----:B------:R-:W1:Y:S01]  /*5e20*/  @!P4 LDC.64 R50, c[0x0][0x5c0] ;  /* 0x00017000ff32cb82 */ /* 0x000e620000000a00 */
[----:B------:R-:W-:Y:S01]  /*5e30*/  @P4 LOP3.LUT R143, R143, 0x400, RZ, 0xfc, !PT ;  /* 0x000004008f8f4812 */ /* 0x000fe200078efcff */
[-C--:B------:R-:W-:Y:S01]  /*5e40*/  FMUL R114, R114, R72.reuse ;  /* 0x0000004872727220 */ /* 0x080fe20000400000 */
[----:B------:R-:W-:Y:S01]  /*5e50*/  F2FP.SATFINITE.E4M3.F32.PACK_AB_MERGE_C R121, RZ, R121, RZ ;  /* 0x00000079ff79723e */ /* 0x000fe200048070ff */
[-C--:B------:R-:W-:Y:S01]  /*5e60*/  FMUL R117, R117, R72.reuse ;  /* 0x0000004875757220 */ /* 0x080fe20000400000 */
[----:B------:R-:W-:Y:S01]  /*5e70*/  LOP3.LUT R143, R143, 0xffffbfff, RZ, 0xc0, !PT ;  /* 0xffffbfff8f8f7812 */ /* 0x000fe200078ec0ff */
[-C--:B------:R-:W-:Y:S01]  /*5e80*/  FMUL R112, R112, R72.reuse ;  /* 0x0000004870707220 */ /* 0x080fe20000400000 */
[----:B------:R-:W-:Y:S01]  /*5e90*/  F2FP.SATFINITE.E4M3.F32.PACK_AB_MERGE_C R119, RZ, R119, RZ ;  /* 0x00000077ff77723e */ /* 0x000fe200048070ff */
[----:B------:R-:W2:Y:S01]  /*5ea0*/  @!P3 LDC.64 R30, c[0x0][0x5c0] ;  /* 0x00017000ff1ebb82 */ /* 0x000ea20000000a00 */
[----:B------:R-:W-:Y:S01]  /*5eb0*/  @P3 LOP3.LUT R143, R143, 0x4000, RZ, 0xfc, !PT ;  /* 0x000040008f8f3812 */ /* 0x000fe200078efcff */
[-C--:B------:R-:W-:Y:S01]  /*5ec0*/  FMUL R115, R115, R72.reuse ;  /* 0x0000004873737220 */ /* 0x080fe20000400000 */
[----:B------:R-:W-:Y:S01]  /*5ed0*/  F2FP.SATFINITE.E4M3.F32.PACK_AB_MERGE_C R117, RZ, R117, RZ ;  /* 0x00000075ff75723e */ /* 0x000fe200048070ff */
[-C--:B------:R-:W-:Y:S01]  /*5ee0*/  FMUL R110, R110, R72.reuse ;  /* 0x000000486e6e7220 */ /* 0x080fe20000400000 */
[----:B------:R-:W-:Y:S01]  /*5ef0*/  LOP3.LUT R143, R143, 0xffffdfff, RZ, 0xc0, !PT ;  /* 0xffffdfff8f8f7812 */ /* 0x000fe200078ec0ff */
[-C--:B------:R-:W-:Y:S01]  /*5f00*/  FMUL R113, R113, R72.reuse ;  /* 0x0000004871717220 */ /* 0x080fe20000400000 */
[----:B------:R-:W-:Y:S01]  /*5f10*/  F2FP.SATFINITE.E4M3.F32.PACK_AB_MERGE_C R115, RZ, R115, RZ ;  /* 0x00000073ff73723e */ /* 0x000fe200048070ff */
[----:B------:R-:W-:Y:S01]  /*5f20*/  FMUL R108, R108, R72 ;  /* 0x000000486c6c7220 */ /* 0x000fe20000400000 */
[----:B0-----:R-:W-:Y:S01]  /*5f30*/  @!P5 IADD3 R52, P1, P2, R8, R52, R79 ;  /* 0x000000340834d210 */ /* 0x001fe20007a3e04f */
[-C--:B------:R-:W-:Y:S01]  /*5f40*/  FMUL R99, R99, R72.reuse ;  /* 0x0000004863637220 */ /* 0x080fe20000400000 */
[----:B------:R-:W-:Y:S01]  /*5f50*/  F2FP.SATFINITE.E4M3.F32.PACK_AB_MERGE_C R113, RZ, R113, RZ ;  /* 0x00000071ff71723e */ /* 0x000fe200048070ff */
[-C--:B------:R-:W-:Y:S01]  /*5f60*/  FMUL R94, R94, R72.reuse ;  /* 0x000000485e5e7220 */ /* 0x080fe20000400000 */
[----:B------:R-:W-:Y:S01]  /*5f70*/  @!P5 IADD3.X R53, R60, R53, R75, P1, P2 ;  /* 0x000000353c35d210 */ /* 0x000fe20000fe444b */
[-C--:B------:R-:W-:Y:S01]  /*5f80*/  FMUL R101, R101, R72.reuse ;  /* 0x0000004865657220 */ /* 0x080fe20000400000 */
[----:B------:R-:W-:Y:S01]  /*5f90*/  F2FP.SATFINITE.E4M3.F32.PACK_AB_MERGE_C R99, RZ, R99, RZ ;  /* 0x00000063ff63723e */ /* 0x000fe200048070ff */
[----:B------:R-:W-:Y:S01]  /*5fa0*/  FMUL R96, R96, R72 ;  /* 0x0000004860607220 */ /* 0x000fe20000400000 */
[----:B-1----:R-:W-:Y:S01]  /*5fb0*/  @!P4 IADD3 R50, P1, P2, R8, R50, R79 ;  /* 0x000000320832c210 */ /* 0x002fe20007a3e04f */
[-C--:B------:R-:W-:Y:S01]  /*5fc0*/  FMUL R103, R103, R72.reuse ;  /* 0x0000004867677220 */ /* 0x080fe20000400000 */
[----:B------:R-:W-:Y:S01]  /*5fd0*/  F2FP.SATFINITE.E4M3.F32.PACK_AB_MERGE_C R101, RZ, R101, RZ ;  /* 0x00000065ff65723e */ /* 0x000fe200048070ff */
[-C--:B------:R-:W-:Y:S01]  /*5fe0*/  FMUL R98, R98, R72.reuse ;  /* 0x0000004862627220 */ /* 0x080fe20000400000 */
[----:B------:R-:W-:Y:S01]  /*5ff0*/  @!P4 IADD3.X R51, R60, R51, R75, P1, P2 ;  /* 0x000000333c33c210 */ /* 0x000fe20000fe444b */
[-C--:B------:R-:W-:Y:S01]  /*6000*/  FMUL R105, R105, R72.reuse ;  /* 0x0000004869697220 */ /* 0x080fe20000400000 */
[----:B------:R-:W-:Y:S01]  /*6010*/  F2FP.SATFINITE.E4M3.F32.PACK_AB_MERGE_C R103, RZ, R103, RZ ;  /* 0x00000067ff67723e */ /* 0x000fe200048070ff */
[----:B------:R-:W-:Y:S01]  /*6020*/  FMUL R100, R100, R72 ;  /* 0x0000004864647220 */ /* 0x000fe20000400000 */
[----:B--2---:R-:W-:Y:S01]  /*6030*/  @!P3 IADD3 R30, P1, P2, R8, R30, R79 ;  /* 0x0000001e081eb210 */ /* 0x004fe20007a3e04f */
[-C--:B------:R-:W-:Y:S01]  /*6040*/  FMUL R107, R107, R72.reuse ;  /* 0x000000486b6b7220 */ /* 0x080fe20000400000 */
[----:B------:R-:W-:Y:S01]  /*6050*/  F2FP.SATFINITE.E4M3.F32.PACK_AB_MERGE_C R105, RZ, R105, RZ ;  /* 0x00000069ff69723e */ /* 0x000fe200048070ff */
[-C--:B------:R-:W-:Y:S01]  /*6060*/  FMUL R102, R102, R72.reuse ;  /* 0x0000004866667220 */ /* 0x080fe20000400000 */
[----:B------:R-:W-:Y:S01]  /*6070*/  @!P3 IADD3.X R31, R60, R31, R75, P1, P2 ;  /* 0x0000001f3c1fb210 */ /* 0x000fe20000fe444b */
[-C--:B------:R-:W-:Y:S01]  /*6080*/  FMUL R109, R109, R72.reuse ;  /* 0x000000486d6d7220 */ /* 0x080fe20000400000 */
[----:B------:R-:W-:Y:S01]  /*6090*/  ISETP.LT.OR P3, PT, R59, 0xa, !P0 ;  /* 0x0000000a3b00780c */ /* 0x000fe20004761670 */
[-C--:B------:R-:W-:Y:S01]  /*60a0*/  FMUL R104, R104, R72.reuse ;  /* 0x0000004868687220 */ /* 0x080fe20000400000 */
[----:B------:R-:W-:Y:S01]  /*60b0*/  F2FP.SATFINITE.E4M3.F32.PACK_AB_MERGE_C R107, RZ, R107, RZ ;  /* 0x0000006bff6b723e */ /* 0x000fe200048070ff */
[-C--:B------:R-:W-:Y:S01]  /*60c0*/  FMUL R111, R111, R72.reuse ;  /* 0x000000486f6f7220 */ /* 0x080fe20000400000 */
[----:B------:R-:W-:Y:S01]  /*60d0*/  F2FP.SATFINITE.E4M3.F32.PACK_AB_MERGE_C R109, RZ, R109, RZ ;  /* 0x0000006dff6d723e */ /* 0x000fe200048070ff */
[-C--:B------:R-:W-:Y:S01]  /*60e0*/  FMUL R106, R106, R72.reuse ;  /* 0x000000486a6a7220 */ /* 0x080fe20000400000 */
[-C--:B------:R-:W-:Y:S01]  /*60f0*/  FMUL R97, R97, R72.reuse ;  /* 0x0000004861617220 */ /* 0x080fe20000400000 */
[-C--:B------:R-:W-:Y:S01]  /*6100*/  FMUL R92, R92, R72.reuse ;  /* 0x000000485c5c7220 */ /* 0x080fe20000400000 */
[----:B------:R-:W-:Y:S01]  /*6110*/  F2FP.SATFINITE.E4M3.F32.PACK_AB_MERGE_C R111, RZ, R111, RZ ;  /* 0x0000006fff6f723e */ /* 0x000fe200048070ff */
[-C--:B------:R-:W-:Y:S01]  /*6120*/  FMUL R95, R95, R72.reuse ;  /* 0x000000485f5f7220 */ /* 0x080fe20000400000 */
[-C--:B------:R-:W-:Y:S01]  /*6130*/  FMUL R90, R90, R72.reuse ;  /* 0x000000485a5a7220 */ /* 0x080fe20000400000 */
[----:B------:R-:W-:Y:S01]  /*6140*/  F2FP.SATFINITE.E4M3.F32.PACK_AB_MERGE_C R97, RZ, R97, RZ ;  /* 0x00000061ff61723e */ /* 0x000fe200048070ff */
[-C--:B------:R-:W-:Y:S01]  /*6150*/  FMUL R93, R93, R72.reuse ;  /* 0x000000485d5d7220 */ /* 0x080fe20000400000 */
        /* <DEDUP_REMOVED lines=18> */
[----:B------:R-:W-:Y:S01]  /*6280*/  FMUL R80, R80, R72 ;  /* 0x0000004850507220 */ /* 0x000fe20000400000 */
[----:B------:R-:W-:-:S03]  /*6290*/  F2FP.SATFINITE.E4M3.F32.PACK_AB_MERGE_C R83, RZ, R83, RZ ;  /* 0x00000053ff53723e */ /* 0x000fc600048070ff */
[----:B------:R-:W-:Y:S02]  /*62a0*/  F2FP.SATFINITE.E4M3.F32.PACK_AB_MERGE_C R85, RZ, R85, RZ ;  /* 0x00000055ff55723e */ /* 0x000fe400048070ff */
[----:B0-----:R-:W-:-:S04]  /*62b0*/  @!P3 IADD3 R14, P1, P2, R8, R14, R79 ;  /* 0x0000000e080eb210 */ /* 0x001fc80007a3e04f */
[----:B------:R-:W-:Y:S02]  /*62c0*/  @!P3 IADD3.X R15, R60, R15, R75, P1, P2 ;  /* 0x0000000f3c0fb210 */ /* 0x000fe40000fe444b */
[----:B------:R-:W-:-:S13]  /*62d0*/  ISETP.LT.OR P3, PT, R59, 0x11, !P0 ;  /* 0x000000113b00780c */ /* 0x000fda0004761670 */
[----:B------:R-:W0:Y:S01]  /*62e0*/  @!P3 LDC.64 R26, c[0x0][0x5c0] ;  /* 0x00017000ff1abb82 */ /* 0x000e220000000a00 */
[----:B------:R-:W-:-:S04]  /*62f0*/  @P3 LOP3.LUT R122, R122, 0x2, RZ, 0xfc, !PT ;  /* 0x000000027a7a3812 */ /* 0x000fc800078efcff */
[----:B------:R-:W-:Y:S02]  /*6300*/  LOP3.LUT R122, R122, 0xfffffffe, RZ, 0xc0, !PT ;  /* 0xfffffffe7a7a7812 */ /* 0x000fe400078ec0ff */
        /* <DEDUP_REMOVED lines=10> */
[----:B------:R-:W-:Y:S02]  /*63b0*/  @P3 LOP3.LUT R122, R122, 0x1, RZ, 0xfc, !PT ;  /* 0x000000017a7a3812 */ /* 0x000fe400078efcff */
        /* <DEDUP_REMOVED lines=8> */
[----:B------:R-:W-:-:S04]  /*6440*/  ISETP.GE.AND P0, PT, R61, 0x81, PT ;  /* 0x000000813d00780c */ /* 0x000fc80003f06270 */
        /* <DEDUP_REMOVED lines=42> */
[----:B------:R-:W-:Y:S02]  /*66f0*/  ISETP.LT.OR P3, PT, R59, 0x1a, !P0 ;  /* 0x0000001a3b00780c */ /* 0x000fe40004761670 */
[----:B------:R-:W-:-:S11]  /*6700*/  ISETP.GE.AND P2, PT, R61, 0x101, PT ;  /* 0x000001013d00780c */ /* 0x000fd60003f46270 */
        /* <DEDUP_REMOVED lines=29> */
[C---:B------:R-:W-:Y:S02]  /*68e0*/  ISETP.LT.OR P3, PT, R59.reuse, 0x11, !P2 ;  /* 0x000000113b00780c */ /* 0x040fe40005761670 */
[----:B------:R-:W-:-:S11]  /*68f0*/  ISETP.LT.OR P2, PT, R59, 0x12, !P2 ;  /* 0x000000123b00780c */ /* 0x000fd60005741670 */
[----:B------:R-:W0:Y:S01]  /*6900*/  @!P3 LDC.64 R10, c[0x0][0x5c0] ;  /* 0x00017000ff0abb82 */ /* 0x000e220000000a00 */
[----:B------:R-:W-:-:S04]  /*6910*/  @P3 LOP3.LUT R143, R143, 0x20000, RZ, 0xfc, !PT ;  /* 0x000200008f8f3812 */ /* 0x000fc800078efcff */
[----:B------:R-:W-:-:S03]  /*6920*/  LOP3.LUT R143, R143, 0xfffeffff, RZ, 0xc0, !PT ;  /* 0xfffeffff8f8f7812 */ /* 0x000fc600078ec0ff */
[----:B------:R-:W1:Y:S01]  /*6930*/  @!P2 LDC.64 R12, c[0x0][0x5c0] ;  /* 0x00017000ff0cab82 */ /* 0x000e620000000a00 */
[----:B------:R-:W-:-:S04]  /*6940*/  @P2 LOP3.LUT R143, R143, 0x10000, RZ, 0xfc, !PT ;  /* 0x000100008f8f2812 */ /* 0x000fc800078efcff */
[----:B------:R-:W-:Y:S02]  /*6950*/  LOP3.LUT R143, R143, 0xfffffdff, RZ, 0xc0, !PT ;  /* 0xfffffdff8f8f7812 */ /* 0x000fe400078ec0ff */
[----:B0-----:R-:W-:-:S04]  /*6960*/  @!P3 IADD3 R10, P0, P1, R8, R10, R81 ;  /* 0x0000000a080ab210 */ /* 0x001fc8000791e051 */
[----:B------:R-:W-:Y:S02]  /*6970*/  @!P3 IADD3.X R11, R60, R11, R76, P0, P1 ;  /* 0x0000000b3c0bb210 */ /* 0x000fe400007e244c */
[----:B-1----:R-:W-:-:S04]  /*6980*/  @!P2 IADD3 R12, P0, P1, R8, R12, R81 ;  /* 0x0000000c080ca210 */ /* 0x002fc8000791e051 */
[----:B------:R-:W-:Y:S02]  /*6990*/  @!P2 IADD3.X R13, R60, R13, R76, P0, P1 ;  /* 0x0000000d3c0da210 */ /* 0x000fe400007e244c */
[----:B------:R-:W-:-:S04]  /*69a0*/  ISETP.GE.AND P0, PT, R61, 0x89, PT ;  /* 0x000000893d00780c */ /* 0x000fc80003f06270 */
[----:B------:R-:W-:-:S13]  /*69b0*/  ISETP.LT.OR P3, PT, R59, 0x1, !P0 ;  /* 0x000000013b00780c */ /* 0x000fda0004761670 */
[----:B------:R-:W-:Y:S02]  /*69c0*/  @!P3 IADD3 R151, P1, P2, R77, R8, R79 ;  /* 0x000000084d97b210 */ /* 0x000fe40007a3e04f */
[----:B------:R-:W-:Y:S02]  /*69d0*/  @P3 LOP3.LUT R143, R143, 0x200, RZ, 0xfc, !PT ;  /* 0x000002008f8f3812 */ /* 0x000fe400078efcff */
[----:B------:R-:W-:Y:S02]  /*69e0*/  @!P3 IADD3.X R152, R74, R60, R75, P1, P2 ;  /* 0x0000003c4a98b210 */ /* 0x000fe40000fe444b */
[----:B------:R-:W-:Y:S02]  /*69f0*/  ISETP.LT.OR P3, PT, R59, 0x2, !P0 ;  /* 0x000000023b00780c */ /* 0x000fe40004761670 */
[----:B------:R-:W-:-:S11]  /*6a00*/  LOP3.LUT R143, R143, 0xfffffeff, RZ, 0xc0, !PT ;  /* 0xfffffeff8f8f7812 */ /* 0x000fd600078ec0ff */
        /* <DEDUP_REMOVED lines=29> */
[----:B------:R-:W-:Y:S02]  /*6be0*/  ISETP.GE.AND P2, PT, R61, 0x109, PT ;  /* 0x000001093d00780c */ /* 0x000fe40003f46270 */
[----:B------:R-:W-:-:S02]  /*6bf0*/  LOP3.LUT R143, R143, 0xfffffffe, RZ, 0xc0, !PT ;  /* 0xfffffffe8f8f7812 */ /* 0x000fc400078ec0ff */
[C---:B------:R-:W-:Y:S02]  /*6c00*/  ISETP.LT.OR P5, PT, R59.reuse, 0x1, !P2 ;  /* 0x000000013b00780c */ /* 0x040fe400057a1670 */
[----:B------:R-:W-:Y:S02]  /*6c10*/  ISETP.LT.OR P4, PT, R59, 0x2, !P2 ;  /* 0x000000023b00780c */ /* 0x000fe40005781670 */
[----:B------:R-:W-:Y:S02]  /*6c20*/  P2R R144, PR, RZ, 0x20 ;  /* 0x00000020ff907803 */ /* 0x000fe40000000000 */
[----:B------:R-:W-:Y:S02]  /*6c30*/  P2R R146, PR, RZ, 0x10 ;  /* 0x00000010ff927803 */ /* 0x000fe40000000000 */
[----:B------:R-:W-:Y:S02]  /*6c40*/  @!P3 IADD3 R131, P0, P1, R77, R8, R79 ;  /* 0x000000084d83b210 */ /* 0x000fe4000791e04f */
[----:B------:R-:W-:-:S02]  /*6c50*/  @P3 LOP3.LUT R143, R143, 0x1, RZ, 0xfc, !PT ;  /* 0x000000018f8f3812 */ /* 0x000fc400078efcff */
[----:B------:R-:W-:Y:S02]  /*6c60*/  @!P3 IADD3.X R130, R74, R60, R75, P0, P1 ;  /* 0x0000003c4a82b210 */ /* 0x000fe400007e244b */
[----:B------:R-:W-:Y:S02]  /*6c70*/  ISETP.LT.OR P3, PT, R59, 0x9, !P2 ;  /* 0x000000093b00780c */ /* 0x000fe40005761670 */
[C---:B------:R-:W-:Y:S02]  /*6c80*/  @!P5 IADD3 R71, P1, P0, R81.reuse, R8, R79 ;  /* 0x000000085147d210 */ /* 0x040fe4000783e04f */
[----:B------:R-:W-:Y:S02]  /*6c90*/  P2R R147, PR, RZ, 0x8 ;  /* 0x00000008ff937803 */ /* 0x000fe40000000000 */
[----:B------:R-:W-:Y:S02]  /*6ca0*/  @!P5 IADD3.X R128, R76, R60, R75, P1, P0 ;  /* 0x0000003c4c80d210 */ /* 0x000fe40000fe044b */
[----:B------:R-:W-:-:S02]  /*6cb0*/  @!P4 IADD3 R69, P1, P0, R81, R8, R79 ;  /* 0x000000085145c210 */ /* 0x000fc4000783e04f */
[----:B------:R-:W-:Y:S02]  /*6cc0*/  LOP3.LUT P5, RZ, R143, 0x400, RZ, 0xc0, !PT ;  /* 0x000004008fff7812 */ /* 0x000fe400078ac0ff */
[C---:B------:R-:W-:Y:S02]  /*6cd0*/  @!P4 IADD3.X R70, R76.reuse, R60, R75, P1, P0 ;  /* 0x0000003c4c46c210 */ /* 0x040fe40000fe044b */
[----:B------:R-:W-:Y:S02]  /*6ce0*/  @!P3 IADD3 R67, P1, P0, R81, R8, R79 ;  /* 0x000000085143b210 */ /* 0x000fe4000783e04f */
[----:B------:R-:W-:Y:S02]  /*6cf0*/  LOP3.LUT P4, RZ, R143, 0x800, RZ, 0xc0, !PT ;  /* 0x000008008fff7812 */ /* 0x000fe4000788c0ff */
[----:B------:R-:W-:Y:S02]  /*6d00*/  @!P3 IADD3.X R68, R76, R60, R75, P1, P0 ;  /* 0x0000003c4c44b210 */ /* 0x000fe40000fe044b */
[----:B------:R-:W-:-:S04]  /*6d10*/  ISETP.GE.AND P3, PT, R61, 0x109, PT ;  /* 0x000001093d00780c */ /* 0x000fc80003f66270 */
[----:B------:R-:W-:-:S04]  /*6d20*/  ISETP.LT.OR P2, PT, R59, 0xa, !P3 ;  /* 0x0000000a3b00780c */ /* 0x000fc80005f41670 */
[----:B------:R-:W-:-:S09]  /*6d30*/  P2R R148, PR, RZ, 0x4 ;  /* 0x00000004ff947803 */ /* 0x000fd20000000000 */
[----:B------:R-:W-:-:S04]  /*6d40*/  @!P2 IADD3 R65, P1, P0, R81, R8, R79 ;  /* 0x000000085141a210 */ /* 0x000fc8000783e04f */
[----:B------:R-:W-:Y:S02]  /*6d50*/  @!P2 IADD3.X R66, R76, R60, R75, P1, P0 ;  /* 0x0000003c4c42a210 */ /* 0x000fe40000fe044b */
[----:B------:R-:W-:-:S04]  /*6d60*/  ISETP.LT.OR P0, PT, R59, 0x11, !P3 ;  /* 0x000000113b00780c */ /* 0x000fc80005f01670 */
[----:B------:R-:W-:-:S09]  /*6d70*/  P2R R149, PR, RZ, 0x1 ;  /* 0x00000001ff957803 */ /* 0x000fd20000000000 */
[----:B------:R-:W-:-:S04]  /*6d80*/  @!P0 IADD3 R63, P6, P1, R81, R8, R79 ;  /* 0x00000008513f8210 */ /* 0x000fc800079de04f */
[----:B------:R-:W-:Y:S02]  /*6d90*/  @!P0 IADD3.X R64, R76, R60, R75, P6, P1 ;  /* 0x0000003c4c408210 */ /* 0x000fe400037e244b */
[----:B------:R-:W-:Y:S02]  /*6da0*/  ISETP.LT.OR P1, PT, R59, 0x12, !P3 ;  /* 0x000000123b00780c */ /* 0x000fe40005f21670 */
[----:B------:R-:W-:Y:S02]  /*6db0*/  LOP3.LUT P3, RZ, R143, 0x2000, RZ, 0xc0, !PT ;  /* 0x000020008fff7812 */ /* 0x000fe4000786c0ff */
[----:B------:R-:W-:-:S09]  /*6dc0*/  P2R R150, PR, RZ, 0x2 ;  /* 0x00000002ff967803 */ /* 0x000fd20000000000 */
[----:B------:R-:W-:-:S04]  /*6dd0*/  @!P1 IADD3 R9, P0, P6, R81, R8, R79 ;  /* 0x0000000851099210 */ /* 0x000fc80007e1e04f */
[----:B------:R-:W-:Y:S02]  /*6de0*/  @!P1 IADD3.X R62, R76, R60, R75, P0, P6 ;  /* 0x0000003c4c3e9210 */ /* 0x000fe400007ec44b */
[----:B------:R-:W-:-:S04]  /*6df0*/  ISETP.GE.AND P0, PT, R61, 0x1, PT ;  /* 0x000000013d00780c */ /* 0x000fc80003f06270 */
[----:B------:R-:W-:-:S13]  /*6e00*/  ISETP.LT.OR P6, PT, R59, 0x1, !P0 ;  /* 0x000000013b00780c */ /* 0x000fda00047c1670 */
[----:B------:R-:W0:Y:S02]  /*6e10*/  @!P6 LDC.64 R54, c[0x0][0x5c0] ;  /* 0x00017000ff36eb82 */ /* 0x000e240000000a00 */
[----:B0-----:R-:W-:-:S05]  /*6e20*/  @!P6 IADD3 R54, P2, R8, R54, RZ ;  /* 0x000000360836e210 */ /* 0x001fca0007f5e0ff */
[----:B------:R-:W-:Y:S01]  /*6e30*/  @!P6 IMAD.X R55, R60, 0x1, R55, P2 ;  /* 0x000000013c37e824 */ /* 0x000fe200010e0637 */
[----:B------:R-:W-:-:S04]  /*6e40*/  LOP3.LUT P2, RZ, R143, 0x4000, RZ, 0xc0, !PT ;  /* 0x000040008fff7812 */ /* 0x000fc8000784c0ff */
[----:B------:R0:W-:Y:S01]  /*6e50*/  @!P6 STG.E.U8 desc[UR16][R54.64], R129 ;  /* 0x000000813600e986 */ /* 0x0001e2000c101110 */
[----:B------:R-:W-:Y:S02]  /*6e60*/  ISETP.LT.OR P6, PT, R59, 0x2, !P0 ;  /* 0x000000023b00780c */ /* 0x000fe400047c1670 */
[----:B0-----:R-:W-:-:S11]  /*6e70*/  F2FP.SATFINITE.E4M3.F32.PACK_AB_MERGE_C R129, RZ, R124, RZ ;  /* 0x0000007cff81723e */ /* 0x001fd600048070ff */
[----:B------:R-:W0:Y:S02]  /*6e80*/  @!P6 LDC.64 R56, c[0x0][0x5c0] ;  /* 0x00017000ff38eb82 */ /* 0x000e240000000a00 */
[----:B0-----:R-:W-:-:S05]  /*6e90*/  @!P6 IADD3 R56, P1, R8, R56, RZ ;  /* 0x000000380838e210 */ /* 0x001fca0007f3e0ff */
[----:B------:R-:W-:-:S05]  /*6ea0*/  @!P6 IMAD.X R57, R60, 0x1, R57, P1 ;  /* 0x000000013c39e824 */ /* 0x000fca00008e0639 */
[----:B------:R0:W-:Y:S01]  /*6eb0*/  @!P6 STG.E.U8 desc[UR16][R56.64+0x1], R145 ;  /* 0x000001913800e986 */ /* 0x0001e2000c101110 */
[----:B------:R-:W-:-:S03]  /*6ec0*/  ISETP.LT.OR P6, PT, R59, 0x9, !P0 ;  /* 0x000000093b00780c */ /* 0x000fc600047c1670 */
[----:B------:R-:W-:Y:S01]  /*6ed0*/  @!P4 STG.E.U8 desc[UR16][R52.64], R127 ;  /* 0x0000007f3400c986 */ /* 0x000fe2000c101110 */
[----:B------:R-:W-:-:S03]  /*6ee0*/  LOP3.LUT P4, RZ, R122, 0x2, RZ, 0xc0, !PT ;  /* 0x000000027aff7812 */ /* 0x000fc6000788c0ff */
[----:B------:R-:W-:Y:S01]  /*6ef0*/  @!P5 STG.E.U8 desc[UR16][R50.64+0x1], R129 ;  /* 0x000001813200d986 */ /* 0x000fe2000c101110 */
[----:B------:R-:W-:Y:S02]  /*6f00*/  LOP3.LUT P5, RZ, R143, 0x80000000, RZ, 0xc0, !PT ;  /* 0x800000008fff7812 */ /* 0x000fe400078ac0ff */
[----:B0-----:R-:W-:-:S03]  /*6f10*/  F2FP.SATFINITE.E4M3.F32.PACK_AB_MERGE_C R57, RZ, R120, RZ ;  /* 0x00000078ff39723e */ /* 0x001fc600048070ff */
[----:B------:R-:W0:Y:S02]  /*6f20*/  @!P6 LDC.64 R54, c[0x0][0x5c0] ;  /* 0x00017000ff36eb82 */ /* 0x000e240000000a00 */
[----:B0-----:R-:W-:-:S05]  /*6f30*/  @!P6 IADD3 R54, P1, R8, R54, RZ ;  /* 0x000000360836e210 */ /* 0x001fca0007f3e0ff */
[----:B------:R-:W-:-:S05]  /*6f40*/  @!P6 IMAD.X R55, R60, 0x1, R55, P1 ;  /* 0x000000013c37e824 */ /* 0x000fca00008e0637 */
        /* <DEDUP_REMOVED lines=8> */
[----:B------:R-:W-:Y:S04]  /*6fd0*/  @!P2 STG.E.U8 desc[UR16][R30.64+0x8], R123 ;  /* 0x0000087b1e00a986 */ /* 0x000fe8000c101110 */
        /* <DEDUP_REMOVED lines=11> */
[----:B------:R-:W-:Y:S01]  /*7090*/  @!P6 IMAD.X R31, R60, 0x1, R31, P1 ;  /* 0x000000013c1fe824 */ /* 0x000fe200008e061f */
[----:B------:R-:W-:-:S04]  /*70a0*/  LOP3.LUT P1, RZ, R143, 0x10000000, RZ, 0xc0, !PT ;  /* 0x100000008fff7812 */ /* 0x000fc8000782c0ff */
[----:B------:R0:W-:Y:S01]  /*70b0*/  @!P6 STG.E.U8 desc[UR16][R30.64+0x11], R53 ;  /* 0x000011351e00e986 */ /* 0x0001e2000c101110 */
[----:B------:R-:W-:-:S03]  /*70c0*/  ISETP.LT.OR P6, PT, R59, 0x19, !P0 ;  /* 0x000000193b00780c */ /* 0x000fc600047c1670 */
[----:B------:R-:W-:Y:S01]  /*70d0*/  @!P4 STG.E.U8 desc[UR16][R26.64+0x10], R119 ;  /* 0x000010771a00c986 */ /* 0x000fe2000c101110 */
[----:B------:R-:W-:-:S03]  /*70e0*/  LOP3.LUT P4, RZ, R143, 0x20000000, RZ, 0xc0, !PT ;  /* 0x200000008fff7812 */ /* 0x000fc6000788c0ff */
[----:B------:R1:W-:Y:S01]  /*70f0*/  @!P5 STG.E.U8 desc[UR16][R22.64+0x11], R51 ;  /* 0x000011331600d986 */ /* 0x0003e2000c101110 */
[----:B------:R-:W-:Y:S02]  /*7100*/  LOP3.LUT P5, RZ, R143, 0x200, RZ, 0xc0, !PT ;  /* 0x000002008fff7812 */ /* 0x000fe400078ac0ff */
[----:B0-----:R-:W-:-:S03]  /*7110*/  F2FP.SATFINITE.E4M3.F32.PACK_AB_MERGE_C R31, RZ, R110, RZ ;  /* 0x0000006eff1f723e */ /* 0x001fc600048070ff */
[----:B------:R-:W0:Y:S01]  /*7120*/  @!P6 LDC.64 R14, c[0x0][0x5c0] ;  /* 0x00017000ff0eeb82 */ /* 0x000e220000000a00 */
[----:B-1----:R-:W-:Y:S02]  /*7130*/  F2FP.SATFINITE.E4M3.F32.PACK_AB_MERGE_C R23, RZ, R112, RZ ;  /* 0x00000070ff17723e */ /* 0x002fe400048070ff */
[----:B0-----:R-:W-:-:S05]  /*7140*/  @!P6 IADD3 R14, P2, R8, R14, RZ ;  /* 0x0000000e080ee210 */ /* 0x001fca0007f5e0ff */
[----:B------:R-:W-:Y:S01]  /*7150*/  @!P6 IMAD.X R15, R60, 0x1, R15, P2 ;  /* 0x000000013c0fe824 */ /* 0x000fe200010e060f */
[----:B------:R-:W-:-:S04]  /*7160*/  LOP3.LUT P2, RZ, R143, 0x4000000, RZ, 0xc0, !PT ;  /* 0x040000008fff7812 */ /* 0x000fc8000784c0ff */
[----:B------:R0:W-:Y:S01]  /*7170*/  @!P6 STG.E.U8 desc[UR16][R14.64+0x18], R117 ;  /* 0x000018750e00e986 */ /* 0x0001e2000c101110 */
[----:B------:R-:W-:Y:S01]  /*7180*/  ISETP.LT.OR P6, PT, R59, 0x1a, !P0 ;  /* 0x0000001a3b00780c */ /* 0x000fe200047c1670 */
[----:B0-----:R-:W0:-:S12]  /*7190*/  @!P5 LDC.64 R14, c[0x0][0x5c0] ;  /* 0x00017000ff0edb82 */ /* 0x001e180000000a00 */
[----:B------:R-:W1:Y:S02]  /*71a0*/  @!P6 LDC.64 R26, c[0x0][0x5c0] ;  /* 0x00017000ff1aeb82 */ /* 0x000e640000000a00 */
[----:B-1----:R-:W-:-:S05]  /*71b0*/  @!P6 IADD3 R26, P0, R8, R26, RZ ;  /* 0x0000001a081ae210 */ /* 0x002fca0007f1e0ff */
[----:B------:R-:W-:Y:S01]  /*71c0*/  @!P6 IMAD.X R27, R60, 0x1, R27, P0 ;  /* 0x000000013c1be824 */ /* 0x000fe200000e061b */
[----:B------:R-:W-:-:S04]  /*71d0*/  LOP3.LUT P0, RZ, R143, 0x8000000, RZ, 0xc0, !PT ;  /* 0x080000008fff7812 */ /* 0x000fc8000780c0ff */
[----:B------:R-:W-:Y:S01]  /*71e0*/  P2R R22, PR, RZ, 0x1 ;  /* 0x00000001ff167803 */ /* 0x000fe20000000000 */
[----:B------:R1:W-:Y:S01]  /*71f0*/  @!P6 STG.E.U8 desc[UR16][R26.64+0x19], R23 ;  /* 0x000019171a00e986 */ /* 0x0003e2000c101110 */
[C---:B------:R-:W-:Y:S02]  /*7200*/  LOP3.LUT P0, RZ, R143.reuse, 0x100, RZ, 0xc0, !PT ;  /* 0x000001008fff7812 */ /* 0x040fe4000780c0ff */
[C---:B------:R-:W-:Y:S01]  /*7210*/  LOP3.LUT P6, RZ, R143.reuse, 0x40000000, RZ, 0xc0, !PT ;  /* 0x400000008fff7812 */ /* 0x040fe200078cc0ff */
[----:B------:R2:W-:Y:S01]  /*7220*/  @!P3 STG.E.U8 desc[UR16][R16.64+0x18], R115 ;  /* 0x000018731000b986 */ /* 0x0005e2000c101110 */
[----:B------:R-:W-:Y:S02]  /*7230*/  LOP3.LUT P3, RZ, R143, 0x80, RZ, 0xc0, !PT ;  /* 0x000000808fff7812 */ /* 0x000fe4000786c0ff */
[----:B-1----:R-:W-:Y:S02]  /*7240*/  F2FP.SATFINITE.E4M3.F32.PACK_AB_MERGE_C R23, RZ, R108, RZ ;  /* 0x0000006cff17723e */ /* 0x002fe400048070ff */
[----:B------:R-:W-:-:S05]  /*7250*/  F2FP.SATFINITE.E4M3.F32.PACK_AB_MERGE_C R27, RZ, R96, RZ ;  /* 0x00000060ff1b723e */ /* 0x000fca00048070ff */
[----:B--2---:R-:W1:Y:S02]  /*7260*/  @!P0 LDC.64 R16, c[0x0][0x5c0] ;  /* 0x00017000ff108b82 */ /* 0x004e640000000a00 */
[----:B------:R-:W-:Y:S01]  /*7270*/  @!P6 STG.E.U8 desc[UR16][R48.64+0x19], R31 ;  /* 0x0000191f3000e986 */ /* 0x000fe2000c101110 */
[----:B0-----:R-:W-:-:S03]  /*7280*/  @!P5 IADD3 R14, P6, R151, R14, RZ ;  /* 0x0000000e970ed210 */ /* 0x001fc60007fde0ff */
[----:B------:R-:W-:Y:S01]  /*7290*/  @!P4 STG.E.U8 desc[UR16][R46.64], R113 ;  /* 0x000000712e00c986 */ /* 0x000fe2000c101110 */
[C---:B------:R-:W-:Y:S01]  /*72a0*/  LOP3.LUT P4, RZ, R143.reuse, 0x10, RZ, 0xc0, !PT ;  /* 0x000000108fff7812 */ /* 0x040fe2000788c0ff */
[----:B------:R-:W-:Y:S02]  /*72b0*/  @!P5 IMAD.X R15, R152, 0x1, R15, P6 ;  /* 0x00000001980fd824 */ /* 0x000fe400030e060f */
[----:B------:R0:W-:Y:S01]  /*72c0*/  @!P1 STG.E.U8 desc[UR16][R44.64+0x1], R23 ;  /* 0x000001172c009986 */ /* 0x0001e2000c101110 */
[----:B------:R-:W-:-:S03]  /*72d0*/  LOP3.LUT P1, RZ, R143, 0x8, RZ, 0xc0, !PT ;  /* 0x000000088fff7812 */ /* 0x000fc6000782c0ff */
[----:B------:R2:W-:Y:S01]  /*72e0*/  @!P5 STG.E.U8 desc[UR16][R14.64], R99 ;  /* 0x000000630e00d986 */ /* 0x0005e2000c101110 */
[----:B------:R-:W-:Y:S02]  /*72f0*/  LOP3.LUT P5, RZ, R143, 0x1000000, RZ, 0xc0, !PT ;  /* 0x010000008fff7812 */ /* 0x000fe400078ac0ff */
[----:B0-----:R-:W-:Y:S02]  /*7300*/  F2FP.SATFINITE.E4M3.F32.PACK_AB_MERGE_C R23, RZ, R94, RZ ;  /* 0x0000005eff17723e */ /* 0x001fe400048070ff */
[----:B-1----:R-:W-:Y:S01]  /*7310*/  @!P0 IADD3 R16, P6, R153, R16, RZ ;  /* 0x0000001099108210 */ /* 0x002fe20007fde0ff */
[----:B--2---:R-:W0:Y:S04]  /*7320*/  @!P3 LDC.64 R14, c[0x0][0x5c0] ;  /* 0x00017000ff0ebb82 */ /* 0x004e280000000a00 */
[----:B------:R-:W-:Y:S01]  /*7330*/  @!P0 IMAD.X R17, R154, 0x1, R17, P6 ;  /* 0x000000019a118824 */ /* 0x000fe200030e0611 */
[----:B------:R-:W-:-:S02]  /*7340*/  LOP3.LUT P6, RZ, R143, 0x100, RZ, 0xc0, !PT ;  /* 0x000001008fff7812 */ /* 0x000fc400078cc0ff */
[----:B------:R-:W-:-:S11]  /*7350*/  ISETP.NE.AND P0, PT, R22, RZ, PT ;  /* 0x000000ff1600720c */ /* 0x000fd60003f05270 */
[----:B------:R1:W-:Y:S04]  /*7360*/  @!P6 STG.E.U8 desc[UR16][R16.64+0x1], R23 ;  /* 0x000001171000e986 */ /* 0x0003e8000c101110 */
[----:B------:R-:W-:Y:S01]  /*7370*/  @!P0 STG.E.U8 desc[UR16][R42.64+0x8], R101 ;  /* 0x000008652a008986 */ /* 0x000fe2000c101110 */
[----:B------:R-:W-:Y:S02]  /*7380*/  LOP3.LUT P0, RZ, R143, 0x4, RZ, 0xc0, !PT ;  /* 0x000000048fff7812 */ /* 0x000fe4000780c0ff */
[----:B0-----:R-:W-:Y:S01]  /*7390*/  @!P3 IADD3 R14, P6, R141, R14, RZ ;  /* 0x0000000e8d0eb210 */ /* 0x001fe20007fde0ff */
[----:B------:R0:W-:Y:S01]  /*73a0*/  @!P2 STG.E.U8 desc[UR16][R40.64+0x9], R27 ;  /* 0x0000091b2800a986 */ /* 0x0001e2000c101110 */
[----:B------:R-:W-:Y:S01]  /*73b0*/  LOP3.LUT P2, RZ, R143, 0x800000, RZ, 0xc0, !PT ;  /* 0x008000008fff7812 */ /* 0x000fe2000784c0ff */
[----:B-1----:R-:W1:Y:S02]  /*73c0*/  @!P4 LDC.64 R16, c[0x0][0x5c0] ;  /* 0x00017000ff10cb82 */ /* 0x002e640000000a00 */
[----:B------:R-:W-:Y:S01]  /*73d0*/  @!P3 IMAD.X R15, R140, 0x1, R15, P6 ;  /* 0x000000018c0fb824 */ /* 0x000fe200030e060f */
[----:B------:R-:W-:-:S04]  /*73e0*/  F2FP.SATFINITE.E4M3.F32.PACK_AB_MERGE_C R23, RZ, R98, RZ ;  /* 0x00000062ff17723e */ /* 0x000fc800048070ff */
[----:B------:R2:W-:Y:S01]  /*73f0*/  @!P3 STG.E.U8 desc[UR16][R14.64+0x8], R103 ;  /* 0x000008670e00b986 */ /* 0x0005e2000c101110 */
[----:B------:R-:W-:Y:S02]  /*7400*/  LOP3.LUT P3, RZ, R143, 0x2, RZ, 0xc0, !PT ;  /* 0x000000028fff7812 */ /* 0x000fe4000786c0ff */
[----:B0-----:R-:W-:Y:S01]  /*7410*/  F2FP.SATFINITE.E4M3.F32.PACK_AB_MERGE_C R27, RZ, R100, RZ ;  /* 0x00000064ff1b723e */ /* 0x001fe200048070ff */
[----:B--2---:R-:W0:Y:S01]  /*7420*/  @!P1 LDC.64 R14, c[0x0][0x5c0] ;  /* 0x00017000ff0e9b82 */ /* 0x004e220000000a00 */
[----:B-1----:R-:W-:-:S05]  /*7430*/  @!P4 IADD3 R16, P6, R139, R16, RZ ;  /* 0x000000108b10c210 */ /* 0x002fca0007fde0ff */
[----:B------:R-:W-:Y:S01]  /*7440*/  @!P4 IMAD.X R17, R138, 0x1, R17, P6 ;  /* 0x000000018a11c824 */ /* 0x000fe200030e0611 */
[----:B------:R-:W-:-:S04]  /*7450*/  LOP3.LUT P6, RZ, R143, 0x2000000, RZ, 0xc0, !PT ;  /* 0x020000008fff7812 */ /* 0x000fc800078cc0ff */
[----:B------:R1:W-:Y:S01]  /*7460*/  @!P4 STG.E.U8 desc[UR16][R16.64+0x9], R23 ;  /* 0x000009171000c986 */ /* 0x0003e2000c101110 */
[----:B------:R-:W-:-:S08]  /*7470*/  LOP3.LUT P4, RZ, R143, 0x1, RZ, 0xc0, !PT ;  /* 0x000000018fff7812 */ /* 0x000fd0000788c0ff */
[----:B------:R-:W-:Y:S01]  /*7480*/  @!P6 STG.E.U8 desc[UR16][R38.64+0x10], R105 ;  /* 0x000010692600e986 */ /* 0x000fe2000c101110 */
[----:B0-----:R-:W-:Y:S01]  /*7490*/  @!P1 IADD3 R14, P6, R137, R14, RZ ;  /* 0x0000000e890e9210 */ /* 0x001fe20007fde0ff */
[----:B-1----:R-:W0:Y:S02]  /*74a0*/  @!P0 LDC.64 R16, c[0x0][0x5c0] ;  /* 0x00017000ff108b82 */ /* 0x002e240000000a00 */
[----:B------:R1:W-:Y:S01]  /*74b0*/  @!P5 STG.E.U8 desc[UR16][R36.64+0x11], R27 ;  /* 0x0000111b2400d986 */ /* 0x0003e2000c101110 */
[----:B------:R-:W-:Y:S01]  /*74c0*/  F2FP.SATFINITE.E4M3.F32.PACK_AB_MERGE_C R23, RZ, R102, RZ ;  /* 0x00000066ff17723e */ /* 0x000fe200048070ff */
[----:B------:R-:W-:Y:S01]  /*74d0*/  @!P1 IMAD.X R15, R136, 0x1, R15, P6 ;  /* 0x00000001880f9824 */ /* 0x000fe200030e060f */
[----:B------:R-:W-:-:S04]  /*74e0*/  LOP3.LUT P5, RZ, R143, 0x400000, RZ, 0xc0, !PT ;  /* 0x004000008fff7812 */ /* 0x000fc800078ac0ff */
[----:B------:R2:W-:Y:S01]  /*74f0*/  @!P1 STG.E.U8 desc[UR16][R14.64+0x10], R107 ;  /* 0x0000106b0e009986 */ /* 0x0005e2000c101110 */
[----:B------:R-:W-:Y:S02]  /*7500*/  ISETP.NE.AND P1, PT, R150, RZ, PT ;  /* 0x000000ff9600720c */ /* 0x000fe40003f25270 */
[----:B-1----:R-:W-:Y:S01]  /*7510*/  F2FP.SATFINITE.E4M3.F32.PACK_AB_MERGE_C R27, RZ, R104, RZ ;  /* 0x00000068ff1b723e */ /* 0x002fe200048070ff */
[----:B--2---:R-:W1:Y:S01]  /*7520*/  @!P3 LDC.64 R14, c[0x0][0x5c0] ;  /* 0x00017000ff0ebb82 */ /* 0x004e620000000a00 */
[----:B0-----:R-:W-:-:S05]  /*7530*/  @!P0 IADD3 R16, P6, R135, R16, RZ ;  /* 0x0000001087108210 */ /* 0x001fca0007fde0ff */
[----:B------:R-:W-:Y:S01]  /*7540*/  @!P0 IMAD.X R17, R134, 0x1, R17, P6 ;  /* 0x0000000186118824 */ /* 0x000fe200030e0611 */
[----:B------:R-:W-:-:S04]  /*7550*/  LOP3.LUT P6, RZ, R143, 0x200000, RZ, 0xc0, !PT ;  /* 0x002000008fff7812 */ /* 0x000fc800078cc0ff */
[----:B------:R0:W-:Y:S01]  /*7560*/  @!P0 STG.E.U8 desc[UR16][R16.64+0x11], R23 ;  /* 0x0000111710008986 */ /* 0x0001e2000c101110 */
[----:B------:R-:W-:-:S03]  /*7570*/  ISETP.NE.AND P0, PT, R149, RZ, PT ;  /* 0x000000ff9500720c */ /* 0x000fc60003f05270 */
[----:B------:R-:W-:Y:S01]  /*7580*/  @!P2 STG.E.U8 desc[UR16][R34.64+0x18], R109 ;  /* 0x0000186d2200a986 */ /* 0x000fe2000c101110 */
[----:B------:R-:W-:-:S04]  /*7590*/  ISETP.NE.AND P2, PT, R148, RZ, PT ;  /* 0x000000ff9400720c */ /* 0x000fc80003f45270 */
[----:B------:R2:W-:Y:S01]  /*75a0*/  @!P6 STG.E.U8 desc[UR16][R32.64+0x19], R27 ;  /* 0x0000191b2000e986 */ /* 0x0005e2000c101110 */
[----:B-1----:R-:W-:Y:S01]  /*75b0*/  @!P3 IADD3 R14, P6, R133, R14, RZ ;  /* 0x0000000e850eb210 */ /* 0x002fe20007fde0ff */
[----:B0-----:R-:W0:Y:S01]  /*75c0*/  @!P4 LDC.64 R16, c[0x0][0x5c0] ;  /* 0x00017000ff10cb82 */ /* 0x001e220000000a00 */
[----:B------:R-:W-:-:S03]  /*75d0*/  F2FP.SATFINITE.E4M3.F32.PACK_AB_MERGE_C R23, RZ, R106, RZ ;  /* 0x0000006aff17723e */ /* 0x000fc600048070ff */
[----:B------:R-:W-:-:S05]  /*75e0*/  @!P3 IMAD.X R15, R132, 0x1, R15, P6 ;  /* 0x00000001840fb824 */ /* 0x000fca00030e060f */
[----:B------:R-:W-:Y:S01]  /*75f0*/  @!P3 STG.E.U8 desc[UR16][R14.64+0x18], R111 ;  /* 0x0000186f0e00b986 */ /* 0x000fe2000c101110 */
[----:B--2---:R-:W-:Y:S02]  /*7600*/  F2FP.SATFINITE.E4M3.F32.PACK_AB_MERGE_C R27, RZ, R92, RZ ;  /* 0x0000005cff1b723e */ /* 0x004fe400048070ff */
[----:B------:R-:W-:Y:S02]  /*7610*/  ISETP.NE.AND P3, PT, R147, RZ, PT ;  /* 0x000000ff9300720c */ /* 0x000fe40003f65270 */
        /* <DEDUP_REMOVED lines=8> */
[----:B0-----:R-:W-:-:S04]  /*76a0*/  F2FP.SATFINITE.E4M3.F32.PACK_AB_MERGE_C R23, RZ, R90, RZ ;  /* 0x0000005aff17723e */ /* 0x001fc800048070ff */
[----:B------:R-:W0:Y:S01]  /*76b0*/  @!P4 LDC.64 R16, c[0x0][0x5c0] ;  /* 0x00017000ff10cb82 */ /* 0x000e220000000a00 */
[----:B-1----:R-:W-:-:S07]  /*76c0*/  F2FP.SATFINITE.E4M3.F32.PACK_AB_MERGE_C R25, RZ, R88, RZ ;  /* 0x00000058ff19723e */ /* 0x002fce00048070ff */
[----:B------:R-:W1:Y:S02]  /*76d0*/  @!P5 LDC.64 R14, c[0x0][0x5c0] ;  /* 0x00017000ff0edb82 */ /* 0x000e640000000a00 */
[----:B-1----:R-:W-:-:S05]  /*76e0*/  @!P5 IADD3 R14, P6, R71, R14, RZ ;  /* 0x0000000e470ed210 */ /* 0x002fca0007fde0ff */
[----:B------:R-:W-:Y:S01]  /*76f0*/  @!P5 IMAD.X R15, R128, 0x1, R15, P6 ;  /* 0x00000001800fd824 */ /* 0x000fe200030e060f */
[----:B------:R-:W-:-:S04]  /*7700*/  LOP3.LUT P6, RZ, R143, 0x10000, RZ, 0xc0, !PT ;  /* 0x000100008fff7812 */ /* 0x000fc800078cc0ff */
[----:B------:R1:W-:Y:S01]  /*7710*/  @!P5 STG.E.U8 desc[UR16][R14.64], R95 ;  /* 0x0000005f0e00d986 */ /* 0x0003e2000c101110 */
[----:B0-----:R-:W-:-:S05]  /*7720*/  @!P4 IADD3 R16, P5, R69, R16, RZ ;  /* 0x000000104510c210 */ /* 0x001fca0007fbe0ff */
[----:B------:R-:W-:Y:S01]  /*7730*/  @!P4 IMAD.X R17, R70, 0x1, R17, P5 ;  /* 0x000000014611c824 */ /* 0x000fe200028e0611 */
[----:B------:R-:W-:-:S04]  /*7740*/  LOP3.LUT P5, RZ, R143, 0x40000, RZ, 0xc0, !PT ;  /* 0x000400008fff7812 */ /* 0x000fc800078ac0ff */
[----:B------:R0:W-:Y:S01]  /*7750*/  @!P4 STG.E.U8 desc[UR16][R16.64+0x1], R23 ;  /* 0x000001171000c986 */ /* 0x0001e2000c101110 */
[----:B-1----:R-:W1:Y:S01]  /*7760*/  @!P3 LDC.64 R14, c[0x0][0x5c0] ;  /* 0x00017000ff0ebb82 */ /* 0x002e620000000a00 */
[----:B------:R-:W-:-:S07]  /*7770*/  LOP3.LUT P4, RZ, R143, 0x80000, RZ, 0xc0, !PT ;  /* 0x000800008fff7812 */ /* 0x000fce000788c0ff */
[----:B0-----:R-:W0:Y:S06]  /*7780*/  @!P2 LDC.64 R16, c[0x0][0x5c0] ;  /* 0x00017000ff10ab82 */ /* 0x001e2c0000000a00 */
[----:B------:R2:W-:Y:S04]  /*7790*/  @!P4 STG.E.U8 desc[UR16][R20.64+0x8], R93 ;  /* 0x0000085d1400c986 */ /* 0x0005e8000c101110 */
[----:B------:R3:W-:Y:S01]  /*77a0*/  @!P5 STG.E.U8 desc[UR16][R18.64+0x9], R25 ;  /* 0x000009191200d986 */ /* 0x0007e2000c101110 */
[----:B------:R-:W4:Y:S01]  /*77b0*/  @!P0 LDC.64 R22, c[0x0][0x5c0] ;  /* 0x00017000ff168b82 */ /* 0x000f220000000a00 */
[----:B------:R-:W-:-:S02]  /*77c0*/  ISETP.GE.AND P5, PT, R61, 0x101, PT ;  /* 0x000001013d00780c */ /* 0x000fc40003fa6270 */
[----:B-1----:R-:W-:Y:S02]  /*77d0*/  @!P3 IADD3 R14, P4, R67, R14, RZ ;  /* 0x0000000e430eb210 */ /* 0x002fe40007f9e0ff */
[----:B--2---:R-:W-:-:S03]  /*77e0*/  F2FP.SATFINITE.E4M3.F32.PACK_AB_MERGE_C R21, RZ, R84, RZ ;  /* 0x00000054ff15723e */ /* 0x004fc600048070ff */
[----:B------:R-:W-:Y:S01]  /*77f0*/  @!P3 IMAD.X R15, R68, 0x1, R15, P4 ;  /* 0x00000001440fb824 */ /* 0x000fe200020e060f */
[----:B---3--:R-:W-:Y:S01]  /*7800*/  F2FP.SATFINITE.E4M3.F32.PACK_AB_MERGE_C R19, RZ, R86, RZ ;  /* 0x00000056ff13723e */ /* 0x008fe200048070ff */
[----:B------:R-:W1:Y:S01]  /*7810*/  @!P1 LDC.64 R24, c[0x0][0x5c0] ;  /* 0x00017000ff189b82 */ /* 0x000e620000000a00 */
[----:B------:R-:W-:Y:S02]  /*7820*/  LOP3.LUT P4, RZ, R143, 0x20000, RZ, 0xc0, !PT ;  /* 0x000200008fff7812 */ /* 0x000fe4000788c0ff */
[----:B------:R4:W-:Y:S01]  /*7830*/  @!P3 STG.E.U8 desc[UR16][R14.64+0x8], R91 ;  /* 0x0000085b0e00b986 */ /* 0x0009e2000c101110 */
[----:B0-----:R-:W-:-:S05]  /*7840*/  @!P2 IADD3 R16, P3, R65, R16, RZ ;  /* 0x000000104110a210 */ /* 0x001fca0007f7e0ff */
[----:B------:R-:W-:Y:S01]  /*7850*/  @!P2 IMAD.X R17, R66, 0x1, R17, P3 ;  /* 0x000000014211a824 */ /* 0x000fe200018e0611 */
[----:B------:R-:W-:-:S04]  /*7860*/  ISETP.LT.OR P3, PT, R59, 0x1a, !P5 ;  /* 0x0000001a3b00780c */ /* 0x000fc80006f61670 */
[----:B------:R0:W-:Y:S01]  /*7870*/  @!P2 STG.E.U8 desc[UR16][R16.64+0x9], R19 ;  /* 0x000009131000a986 */ /* 0x0001e2000c101110 */
[----:B------:R-:W-:-:S03]  /*7880*/  ISETP.LT.OR P2, PT, R59, 0x19, !P5 ;  /* 0x000000193b00780c */ /* 0x000fc60006f41670 */
[----:B------:R1:W-:Y:S01]  /*7890*/  @!P4 STG.E.U8 desc[UR16][R10.64+0x10], R89 ;  /* 0x000010590a00c986 */ /* 0x0003e2000c101110 */
[----:B----4-:R-:W-:-:S03]  /*78a0*/  @!P0 IADD3 R14, P4, R63, R22, RZ ;  /* 0x000000163f0e8210 */ /* 0x010fc60007f9e0ff */
[----:B------:R2:W-:Y:S01]  /*78b0*/  @!P6 STG.E.U8 desc[UR16][R12.64+0x11], R21 ;  /* 0x000011150c00e986 */ /* 0x0005e2000c101110 */
[----:B------:R-:W-:Y:S01]  /*78c0*/  ISETP.GE.AND P6, PT, R61, 0x109, PT ;  /* 0x000001093d00780c */ /* 0x000fe20003fc6270 */
[----:B------:R-:W-:Y:S01]  /*78d0*/  @!P0 IMAD.X R15, R64, 0x1, R23, P4 ;  /* 0x00000001400f8824 */ /* 0x000fe200020e0617 */
[----:B0-----:R-:W0:Y:S02]  /*78e0*/  @!P3 LDC.64 R18, c[0x0][0x5c0] ;  /* 0x00017000ff12bb82 */ /* 0x001e240000000a00 */
[C---:B------:R-:W-:Y:S02]  /*78f0*/  ISETP.LT.OR P4, PT, R59.reuse, 0x19, !P6 ;  /* 0x000000193b00780c */ /* 0x040fe40007781670 */
[----:B------:R-:W-:Y:S01]  /*7900*/  ISETP.LT.OR P5, PT, R59, 0x1a, !P6 ;  /* 0x0000001a3b00780c */ /* 0x000fe200077a1670 */
[----:B------:R3:W-:Y:S01]  /*7910*/  @!P0 STG.E.U8 desc[UR16][R14.64+0x10], R87 ;  /* 0x000010570e008986 */ /* 0x0007e2000c101110 */
[----:B-1----:R-:W-:Y:S02]  /*7920*/  @!P1 IADD3 R10, P0, R9, R24, RZ ;  /* 0x00000018090a9210 */ /* 0x002fe40007f1e0ff */
[----:B------:R-:W-:Y:S01]  /*7930*/  F2FP.SATFINITE.E4M3.F32.PACK_AB_MERGE_C R9, RZ, R82, RZ ;  /* 0x00000052ff09723e */ /* 0x000fe200048070ff */
[----:B------:R-:W1:Y:S02]  /*7940*/  @!P2 LDC.64 R16, c[0x0][0x5c0] ;  /* 0x00017000ff10ab82 */ /* 0x000e640000000a00 */
[----:B------:R-:W-:-:S05]  /*7950*/  @!P1 IMAD.X R11, R62, 0x1, R25, P0 ;  /* 0x000000013e0b9824 */ /* 0x000fca00000e0619 */
[----:B------:R4:W-:Y:S01]  /*7960*/  @!P1 STG.E.U8 desc[UR16][R10.64+0x11], R9 ;  /* 0x000011090a009986 */ /* 0x0009e2000c101110 */
[----:B--2---:R-:W2:Y:S08]  /*7970*/  @!P4 LDC.64 R20, c[0x0][0x5c0] ;  /* 0x00017000ff14cb82 */ /* 0x004eb00000000a00 */
[----:B------:R-:W4:Y:S01]  /*7980*/  @!P5 LDC.64 R22, c[0x0][0x5c0] ;  /* 0x00017000ff16db82 */ /* 0x000f220000000a00 */
[----:B-1----:R-:W-:-:S04]  /*7990*/  @!P2 IADD3 R12, P0, P1, R8, R16, R81 ;  /* 0x00000010080ca210 */ /* 0x002fc8000791e051 */
[----:B------:R-:W-:Y:S02]  /*79a0*/  @!P2 IADD3.X R13, R60, R17, R76, P0, P1 ;  /* 0x000000113c0da210 */ /* 0x000fe400007e244c */
[----:B0-----:R-:W-:-:S03]  /*79b0*/  @!P3 IADD3 R16, P0, P1, R8, R18, R81 ;  /* 0x000000120810b210 */ /* 0x001fc6000791e051 */
[----:B------:R0:W-:Y:S01]  /*79c0*/  @!P2 STG.E.U8 desc[UR16][R12.64+0x18], R83 ;  /* 0x000018530c00a986 */ /* 0x0001e2000c101110 */
[----:B------:R-:W-:Y:S02]  /*79d0*/  @!P3 IADD3.X R17, R60, R19, R76, P0, P1 ;  /* 0x000000133c11b210 */ /* 0x000fe400007e244c */
[----:B---3--:R-:W-:-:S04]  /*79e0*/  @!P4 IADD3 R15, P0, P1, R81, R8, R79 ;  /* 0x00000008510fc210 */ /* 0x008fc8000791e04f */
[C---:B------:R-:W-:Y:S02]  /*79f0*/  @!P4 IADD3.X R14, R76.reuse, R60, R75, P0, P1 ;  /* 0x0000003c4c0ec210 */ /* 0x040fe400007e244b */
[----:B------:R-:W-:Y:S02]  /*7a00*/  @!P5 IADD3 R19, P0, P1, R81, R8, R79 ;  /* 0x000000085113d210 */ /* 0x000fe4000791e04f */
[----:B--2---:R-:W-:Y:S02]  /*7a10*/  @!P4 IADD3 R8, P2, R15, R20, RZ ;  /* 0x000000140f08c210 */ /* 0x004fe40007f5e0ff */
[----:B------:R-:W-:Y:S02]  /*7a20*/  @!P5 IADD3.X R60, R76, R60, R75, P0, P1 ;  /* 0x0000003c4c3cd210 */ /* 0x000fe400007e244b */
[----:B----4-:R-:W-:Y:S01]  /*7a30*/  @!P5 IADD3 R10, P0, R19, R22, RZ ;  /* 0x00000016130ad210 */ /* 0x010fe20007f1e0ff */
[----:B------:R-:W-:Y:S01]  /*7a40*/  @!P4 IMAD.X R9, R14, 0x1, R21, P2 ;  /* 0x000000010e09c824 */ /* 0x000fe200010e0615 */
[----:B------:R-:W-:-:S02]  /*7a50*/  F2FP.SATFINITE.E4M3.F32.PACK_AB_MERGE_C R15, RZ, R78, RZ ;  /* 0x0000004eff0f723e */ /* 0x000fc400048070ff */
[----:B0-----:R-:W-:Y:S01]  /*7a60*/  F2FP.SATFINITE.E4M3.F32.PACK_AB_MERGE_C R13, RZ, R80, RZ ;  /* 0x00000050ff0d723e */ /* 0x001fe200048070ff */
[----:B------:R-:W-:Y:S02]  /*7a70*/  @!P5 IMAD.X R11, R60, 0x1, R23, P0 ;  /* 0x000000013c0bd824 */ /* 0x000fe400000e0617 */
[----:B------:R0:W-:Y:S04]  /*7a80*/  @!P3 STG.E.U8 desc[UR16][R16.64+0x19], R15 ;  /* 0x0000190f1000b986 */ /* 0x0001e8000c101110 */
[----:B------:R0:W-:Y:S04]  /*7a90*/  @!P4 STG.E.U8 desc[UR16][R8.64+0x18], R85 ;  /* 0x000018550800c986 */ /* 0x0001e8000c101110 */
[----:B------:R0:W-:Y:S02]  /*7aa0*/  @!P5 STG.E.U8 desc[UR16][R10.64+0x19], R13 ;  /* 0x0000190d0a00d986 */ /* 0x0001e4000c101110 */
.L_x_40:
[----:B------:R-:W-:Y:S05]  /*7ab0*/  BSYNC B0 ;  /* 0x0000000000007941 */ /* 0x000fea0003800000 */
.L_x_36:
[----:B------:R-:W-:Y:S01]  /*7ac0*/  ULDC UR6, c[0x0][0xc] ;  /* 0x0000030000067ab9 */ /* 0x000fe20000000800 */
[----:B------:R-:W-:Y:S01]  /*7ad0*/  ULDC UR7, c[0x0][0x10] ;  /* 0x0000040000077ab9 */ /* 0x000fe20000000800 */
[----:B0-2---:R-:W0:Y:S01]  /*7ae0*/  LDC R9, c[0x0][0x14] ;  /* 0x00000500ff097b82 */ /* 0x005e220000000800 */
[----:B------:R-:W-:Y:S01]  /*7af0*/  UIMAD.WIDE.U32 UR6, UR6, UR7, URZ ;  /* 0x00000007060672a5 */ /* 0x000fe2000f8e003f */
[----:B------:R-:W-:Y:S01]  /*7b00*/  PRMT R8, RZ, 0x7610, R8 ;  /* 0x00007610ff087816 */ /* 0x000fe20000000008 */
[----:B-----5:R-:W-:Y:S02]  /*7b10*/  IMAD.MOV.U32 R14, RZ, RZ, -0x1 ;  /* 0xffffffffff0e7424 */ /* 0x020fe400078e00ff */
[----:B-1----:R-:W-:Y:S02]  /*7b20*/  IMAD.MOV.U32 R12, RZ, RZ, -0x1 ;  /* 0xffffffffff0c7424 */ /* 0x002fe400078e00ff */
[----:B0-----:R-:W-:-:S04]  /*7b30*/  IMAD.WIDE.U32 R2, R9, UR6, R2 ;  /* 0x0000000609027c25 */ /* 0x001fc8000f8e0002 */
[----:B------:R-:W-:Y:S01]  /*7b40*/  IMAD R9, R9, UR7, RZ ;  /* 0x0000000709097c24 */ /* 0x000fe2000f8e02ff */
[----:B------:R-:W-:Y:S02]  /*7b50*/  ULDC.64 UR6, c[0x0][0x650] ;  /* 0x0001940000067ab9 */ /* 0x000fe40000000a00 */
[----:B------:R-:W-:Y:S01]  /*7b60*/  ISETP.GE.U32.AND P0, PT, R2, UR6, PT ;  /* 0x0000000602007c0c */ /* 0x000fe2000bf06070 */
[----:B------:R-:W-:-:S05]  /*7b70*/  IMAD.IADD R3, R3, 0x1, R9 ;  /* 0x0000000103037824 */ /* 0x000fca00078e0209 */
[----:B------:R-:W-:-:S13]  /*7b80*/  ISETP.GE.U32.AND.EX P0, PT, R3, UR7, PT, P0 ;  /* 0x0000000703007c0c */ /* 0x000fda000bf06100 */
[----:B------:R-:W-:Y:S05]  /*7b90*/  @P0 BRA `(.L_x_41) ;  /* 0x0000000400680947 */ /* 0x000fea0003800000 */
[----:B------:R-:W0:Y:S01]  /*7ba0*/  S2R R20, SR_CTAID.X ;  /* 0x0000000000147919 */ /* 0x000e220000002500 */
[----:B------:R-:W1:Y:S01]  /*7bb0*/  LDC.64 R14, c[0x0][0x628] ;  /* 0x00018a00ff0e7b82 */ /* 0x000e620000000a00 */
[----:B------:R-:W-:Y:S01]  /*7bc0*/  ULDC UR6, c[0x0][0x150] ;  /* 0x0000540000067ab9 */ /* 0x000fe20000000800 */
[----:B------:R-:W-:Y:S01]  /*7bd0*/  IMAD.MOV.U32 R12, RZ, RZ, R2 ;  /* 0x000000ffff0c7224 */ /* 0x000fe200078e0002 */
[----:B------:R-:W2:Y:S01]  /*7be0*/  S2R R22, SR_CTAID.Y ;  /* 0x0000000000167919 */ /* 0x000ea20000002600 */
[----:B------:R-:W-:-:S04]  /*7bf0*/  IMAD.MOV.U32 R13, RZ, RZ, R3 ;  /* 0x000000ffff0d7224 */ /* 0x000fc800078e0003 */
[----:B------:R-:W4:Y:S08]  /*7c00*/  LDC R23, c[0x0][0x144] ;  /* 0x00005100ff177b82 */ /* 0x000f300000000800 */
[----:B------:R-:W2:Y:S08]  /*7c10*/  LDC R16, c[0x0][0x630] ;  /* 0x00018c00ff107b82 */ /* 0x000eb00000000800 */
[----:B------:R-:W2:Y:S01]  /*7c20*/  LDC.64 R18, c[0x0][0x620] ;  /* 0x00018800ff127b82 */ /* 0x000ea20000000a00 */
[----:B-1----:R-:W-:-:S04]  /*7c30*/  ISETP.NE.U32.AND P0, PT, R14, RZ, PT ;  /* 0x000000ff0e00720c */ /* 0x002fc80003f05070 */
[----:B------:R-:W-:Y:S02]  /*7c40*/  ISETP.NE.AND.EX P0, PT, R15, RZ, PT, P0 ;  /* 0x000000ff0f00720c */ /* 0x000fe40003f05300 */
[----:B0-----:R-:W-:-:S05]  /*7c50*/  I2FP.F32.U32 R8, R20 ;  /* 0x0000001400087245 */ /* 0x001fca0000201000 */
[----:B------:R-:W-:-:S04]  /*7c60*/  FMUL R8, R8, UR6 ;  /* 0x0000000608087c20 */ /* 0x000fc80008400000 */
[----:B------:R0:W1:Y:S02]  /*7c70*/  F2I.U32.TRUNC.NTZ R21, R8 ;  /* 0x0000000800157305 */ /* 0x000064000020f000 */
[----:B----4-:R-:W-:Y:S05]  /*7c80*/  @!P0 BRA `(.L_x_42) ;  /* 0x0000000000288947 */ /* 0x010fea0003800000 */
[----:B------:R-:W4:Y:S02]  /*7c90*/  LDC R9, c[0x0][0x634] ;  /* 0x00018d00ff097b82 */ /* 0x000f240000000800 */
[----:B----4-:R-:W-:-:S05]  /*7ca0*/  IADD3 R13, P0, R2, R9, RZ ;  /* 0x00000009020d7210 */ /* 0x010fca0007f1e0ff */
[----:B------:R-:W-:-:S04]  /*7cb0*/  IMAD.X R17, RZ, RZ, R3, P0 ;  /* 0x000000ffff117224 */ /* 0x000fc800000e0603 */
[----:B0-----:R-:W-:-:S04]  /*7cc0*/  IMAD.WIDE.U32 R8, R17, R14, RZ ;  /* 0x0000000e11087225 */ /* 0x001fc800078e00ff */
[----:B------:R-:W-:-:S04]  /*7cd0*/  IMAD.WIDE.U32 R10, P0, R13, R15, R8 ;  /* 0x0000000f0d0a7225 */ /* 0x000fc80007800008 */
[----:B------:R-:W-:-:S04]  /*7ce0*/  IMAD.WIDE.U32 R8, R13, R14, RZ ;  /* 0x0000000e0d087225 */ /* 0x000fc800078e00ff */
[----:B------:R-:W-:Y:S01]  /*7cf0*/  IMAD.X R13, RZ, RZ, RZ, P0 ;  /* 0x000000ffff0d7224 */ /* 0x000fe200000e06ff */
[----:B------:R-:W-:Y:S01]  /*7d00*/  IADD3 RZ, P0, R9, R10, RZ ;  /* 0x0000000a09ff7210 */ /* 0x000fe20007f1e0ff */
[----:B------:R-:W-:-:S04]  /*7d10*/  IMAD.MOV.U32 R12, RZ, RZ, R11 ;  /* 0x000000ffff0c7224 */ /* 0x000fc800078e000b */
[----:B------:R-:W-:-:S08]  /*7d20*/  IMAD.WIDE.U32.X R12, R17, R15, R12, P0 ;  /* 0x0000000f110c7225 */ /* 0x000fd000000e040c */
.L_x_42:
[----:B------:R-:W4:Y:S01]  /*7d30*/  LDC.64 R28, c[0x0][0x640] ;  /* 0x00019000ff1c7b82 */ /* 0x000f220000000a00 */
[-C--:B--2---:R-:W-:Y:S01]  /*7d40*/  SHF.R.U64 R17, R12, R16.reuse, R13 ;  /* 0x000000100c117219 */ /* 0x084fe2000000120d */
[----:B-1----:R-:W-:Y:S01]  /*7d50*/  IMAD.MOV R21, RZ, RZ, -R21 ;  /* 0x000000ffff157224 */ /* 0x002fe200078e0a15 */
[----:B0-----:R-:W-:Y:S01]  /*7d60*/  SHF.R.U32.HI R8, RZ, R16, R13 ;  /* 0x00000010ff087219 */ /* 0x001fe2000001160d */
[----:B------:R-:W-:Y:S01]  /*7d70*/  ULDC UR6, c[0x0][0x154] ;  /* 0x0000550000067ab9 */ /* 0x000fe20000000800 */
[----:B------:R-:W-:Y:S01]  /*7d80*/  IADD3 R11, P0, RZ, -R17, RZ ;  /* 0x80000011ff0b7210 */ /* 0x000fe20007f1e0ff */
[----:B------:R-:W-:Y:S02]  /*7d90*/  IMAD R23, R23, R21, R20 ;  /* 0x0000001517177224 */ /* 0x000fe400078e0214 */
[----:B------:R-:W0:Y:S01]  /*7da0*/  LDC R12, c[0x0][0x618] ;  /* 0x00018600ff0c7b82 */ /* 0x000e220000000800 */
[----:B------:R-:W-:Y:S02]  /*7db0*/  IMAD.MOV.U32 R13, RZ, RZ, 0x1 ;  /* 0x00000001ff0d7424 */ /* 0x000fe400078e00ff */
[----:B------:R-:W-:-:S04]  /*7dc0*/  IMAD.X R9, RZ, RZ, ~R8, P0 ;  /* 0x000000ffff097224 */ /* 0x000fc800000e0e08 */
[-C--:B------:R-:W-:Y:S01]  /*7dd0*/  IMAD R10, R9, R18.reuse, RZ ;  /* 0x00000012090a7224 */ /* 0x080fe200078e02ff */
[----:B------:R-:W1:Y:S01]  /*7de0*/  LDC R24, c[0x0][0x608] ;  /* 0x00018200ff187b82 */ /* 0x000e620000000800 */
[----:B------:R-:W-:-:S04]  /*7df0*/  IMAD.WIDE.U32 R8, R11, R18, R2 ;  /* 0x000000120b087225 */ /* 0x000fc800078e0002 */
[----:B------:R-:W-:Y:S01]  /*7e00*/  IMAD R11, R11, R19, R10 ;  /* 0x000000130b0b7224 */ /* 0x000fe200078e020a */
[----:B------:R-:W-:Y:S02]  /*7e10*/  I2FP.F32.U32 R10, R22 ;  /* 0x00000016000a7245 */ /* 0x000fe40000201000 */
[----:B------:R-:W2:Y:S01]  /*7e20*/  LDC R26, c[0x0][0x658] ;  /* 0x00019600ff1a7b82 */ /* 0x000ea20000000800 */
[----:B------:R-:W-:Y:S01]  /*7e30*/  IMAD.IADD R9, R9, 0x1, R11 ;  /* 0x0000000109097824 */ /* 0x000fe200078e020b */
[----:B----4-:R-:W-:Y:S01]  /*7e40*/  ISETP.NE.U32.AND P0, PT, R28, RZ, PT ;  /* 0x000000ff1c00720c */ /* 0x010fe20003f05070 */
[----:B------:R-:W-:Y:S01]  /*7e50*/  FMUL R10, R10, UR6 ;  /* 0x000000060a0a7c20 */ /* 0x000fe20008400000 */
[----:B------:R-:W-:Y:S02]  /*7e60*/  IMAD.MOV.U32 R11, RZ, RZ, -0x1 ;  /* 0xffffffffff0b7424 */ /* 0x000fe400078e00ff */
[----:B------:R-:W-:Y:S01]  /*7e70*/  ISETP.NE.AND.EX P0, PT, R29, RZ, PT, P0 ;  /* 0x000000ff1d00720c */ /* 0x000fe20003f05300 */
[----:B------:R4:W2:Y:S01]  /*7e80*/  F2I.U32.TRUNC.NTZ R19, R10 ;  /* 0x0000000a00137305 */ /* 0x0008a2000020f000 */
[----:B------:R-:W3:Y:S01]  /*7e90*/  LDC R21, c[0x0][0x148] ;  /* 0x00005200ff157b82 */ /* 0x000ee20000000800 */
[----:B0-----:R-:W-:-:S02]  /*7ea0*/  SHF.R.U64 R16, R8, R12, R9 ;  /* 0x0000000c08107219 */ /* 0x001fc40000001209 */
[----:B------:R-:W-:-:S05]  /*7eb0*/  SHF.R.U32.HI R9, RZ, R12, R9 ;  /* 0x0000000cff097219 */ /* 0x000fca0000011609 */
[----:B------:R-:W0:Y:S01]  /*7ec0*/  LDC R20, c[0x0][0x600] ;  /* 0x00018000ff147b82 */ /* 0x000e220000000800 */
[-CC-:B-1----:R-:W-:Y:S02]  /*7ed0*/  SHF.R.U64 R14, R16, R24.reuse, R9.reuse ;  /* 0x00000018100e7219 */ /* 0x182fe40000001209 */
[----:B------:R-:W-:-:S05]  /*7ee0*/  SHF.R.U32.HI R9, RZ, R24, R9 ;  /* 0x00000018ff097219 */ /* 0x000fca0000011609 */
[----:B------:R-:W1:Y:S01]  /*7ef0*/  LDC R27, c[0x0][0x648] ;  /* 0x00019200ff1b7b82 */ /* 0x000e620000000800 */
[-CC-:B--2---:R-:W-:Y:S02]  /*7f00*/  SHF.R.U64 R18, R14, R26.reuse, R9.reuse ;  /* 0x0000001a0e127219 */ /* 0x184fe40000001209 */
[-C--:B------:R-:W-:Y:S02]  /*7f10*/  SHF.L.U32 R11, R11, R26.reuse, RZ ;  /* 0x0000001a0b0b7219 */ /* 0x080fe400000006ff */
[-C--:B------:R-:W-:Y:S01]  /*7f20*/  SHF.R.U32.HI R9, RZ, R26.reuse, R9 ;  /* 0x0000001aff097219 */ /* 0x080fe20000011609 */
[----:B------:R-:W-:Y:S01]  /*7f30*/  IMAD.MOV.U32 R8, RZ, RZ, R18 ;  /* 0x000000ffff087224 */ /* 0x000fe200078e0012 */
[----:B------:R-:W-:Y:S01]  /*7f40*/  SHF.L.U32 R58, R13, R26, RZ ;  /* 0x0000001a0d3a7219 */ /* 0x000fe200000006ff */
[----:B------:R-:W2:Y:S01]  /*7f50*/  LDC R30, c[0x0][0x638] ;  /* 0x00018e00ff1e7b82 */ /* 0x000ea20000000800 */
[----:B------:R-:W-:-:S07]  /*7f60*/  LOP3.LUT R25, RZ, R11, RZ, 0x33, !PT ;  /* 0x0000000bff197212 */ /* 0x000fce00078e33ff */
[----:B------:R-:W0:Y:S01]  /*7f70*/  LDC R31, c[0x0][0x610] ;  /* 0x00018400ff1f7b82 */ /* 0x000e220000000800 */
[----:B----4-:R-:W-:Y:S05]  /*7f80*/  @!P0 BRA `(.L_x_43) ;  /* 0x0000000000288947 */ /* 0x010fea0003800000 */
        /* <DEDUP_REMOVED lines=10> */
.L_x_43:
[----:B------:R-:W-:Y:S01]  /*8030*/  ISETP.NE.AND P0, PT, R0, 0x1, PT ;  /* 0x000000010000780c */ /* 0x000fe20003f05270 */
[----:B0-----:R-:W-:Y:S01]  /*8040*/  VIADD R13, R20, 0xffffffff ;  /* 0xffffffff140d7836 */ /* 0x001fe20000000000 */
[----:B-1----:R-:W-:Y:S01]  /*8050*/  SHF.R.U64 R8, R8, R27, R9 ;  /* 0x0000001b08087219 */ /* 0x002fe20000001209 */
[----:B------:R-:W-:Y:S01]  /*8060*/  IMAD.MOV R19, RZ, RZ, -R19 ;  /* 0x000000ffff137224 */ /* 0x000fe200078e0a13 */
[----:B------:R-:W-:Y:S01]  /*8070*/  LOP3.LUT R11, R14, R25, RZ, 0xc0, !PT ;  /* 0x000000190e0b7212 */ /* 0x000fe200078ec0ff */
[----:B------:R-:W-:Y:S02]  /*8080*/  IMAD.MOV.U32 R10, RZ, RZ, 0x1 ;  /* 0x00000001ff0a7424 */ /* 0x000fe400078e00ff */
[----:B------:R-:W-:Y:S02]  /*8090*/  IMAD.MOV R9, RZ, RZ, -R8 ;  /* 0x000000ffff097224 */ /* 0x000fe400078e0a08 */
[----:B------:R-:W-:Y:S01]  /*80a0*/  IMAD R58, R58, R8, R11 ;  /* 0x000000083a3a7224 */ /* 0x000fe200078e020b */
[----:B------:R-:W-:Y:S01]  /*80b0*/  LOP3.LUT R11, R16, R13, RZ, 0xc0, !PT ;  /* 0x0000000d100b7212 */ /* 0x000fe200078ec0ff */
[----:B--2---:R-:W-:-:S02]  /*80c0*/  IMAD R8, R9, R30, R18 ;  /* 0x0000001e09087224 */ /* 0x004fc400078e0212 */
[----:B---3--:R-:W-:Y:S02]  /*80d0*/  @P0 IMAD R23, R21, R19, R22 ;  /* 0x0000001315170224 */ /* 0x008fe400078e0216 */
[----:B------:R-:W-:Y:S01]  /*80e0*/  IMAD R9, R8, R20, R11 ;  /* 0x0000001408097224 */ /* 0x000fe200078e020b */
[----:B------:R-:W-:Y:S01]  /*80f0*/  PRMT R8, R10, 0x7610, R8 ;  /* 0x000076100a087816 */ /* 0x000fe20000000008 */
[----:B------:R-:W-:Y:S02]  /*8100*/  IMAD R58, R58, R31, R23 ;  /* 0x0000001f3a3a7224 */ /* 0x000fe400078e0217 */
[----:B------:R-:W-:-:S03]  /*8110*/  IMAD.MOV.U32 R12, RZ, RZ, R17 ;  /* 0x000000ffff0c7224 */ /* 0x000fc600078e0011 */
[----:B------:R-:W-:Y:S02]  /*8120*/  SEL R14, R9, R58, !P0 ;  /* 0x0000003a090e7207 */ /* 0x000fe40004000000 */
[----:B------:R-:W-:-:S07]  /*8130*/  SEL R58, R58, R9, !P0 ;  /* 0x000000093a3a7207 */ /* 0x000fce0004000000 */
.L_x_41:
[----:B------:R-:W-:Y:S01]  /*8140*/  UIADD3 UR5, UR9, UR5, URZ ;  /* 0x0000000509057290 */ /* 0x000fe2000fffe03f */
[----:B------:R-:W-:Y:S01]  /*8150*/  LOP3.LUT P0, RZ, R8, 0xff, RZ, 0xc0, !PT ;  /* 0x000000ff08ff7812 */ /* 0x000fe2000780c0ff */
[----:B------:R-:W-:Y:S02]  /*8160*/  IMAD.MOV.U32 R8, RZ, RZ, R58 ;  /* 0x000000ffff087224 */ /* 0x000fe400078e003a */
[----:B------:R-:W-:Y:S02]  /*8170*/  USHF.R.U32.HI UR6, URZ, 0x3, UR5 ;  /* 0x000000033f067899 */ /* 0x000fe40008011605 */
[----:B------:R-:W-:Y:S02]  /*8180*/  UISETP.GT.U32.AND UP1, UPT, UR5, 0x7, UPT ;  /* 0x000000070500788c */ /* 0x000fe4000bf24070 */
[----:B------:R-:W-:Y:S02]  /*8190*/  ULOP3.LUT UR6, UR6, 0x1, URZ, 0xc0, !UPT ;  /* 0x0000000106067892 */ /* 0x000fe4000f8ec03f */
[----:B------:R-:W-:-:S02]  /*81a0*/  UISETP.LT.U32.AND UP1, UPT, UR9, 0x8, UP1 ;  /* 0x000000080900788c */ /* 0x000fc40008f21070 */
[----:B------:R-:W-:Y:S02]  /*81b0*/  UISETP.NE.U32.AND UP0, UPT, UR6, 0x1, UPT ;  /* 0x000000010600788c */ /* 0x000fe4000bf05070 */
[----:B------:R-:W-:Y:S02]  /*81c0*/  USEL UR7, URZ, 0x1, !UP1 ;  /* 0x000000013f077887 */ /* 0x000fe4000c800000 */
[----:B------:R-:W-:Y:S02]  /*81d0*/  UISETP.GT.U32.AND UP0, UPT, UR9, 0x7, !UP0 ;  /* 0x000000070900788c */ /* 0x000fe4000c704070 */
[----:B------:R-:W-:Y:S02]  /*81e0*/  ULOP3.LUT UR5, UR5, 0x7, URZ, 0xc0, !UPT ;  /* 0x0000000705057892 */ /* 0x000fe4000f8ec03f */
[----:B------:R-:W-:-:S04]  /*81f0*/  USEL UR6, URZ, 0x1, !UP0 ;  /* 0x000000013f067887 */ /* 0x000fc8000c000000 */
[----:B------:R-:W-:Y:S01]  /*8200*/  ULOP3.LUT UR4, UR6, UR4, UR7, 0x96, !UPT ;  /* 0x0000000406047292 */ /* 0x000fe2000f8e9607 */
[----:B------:R-:W-:Y:S11]  /*8210*/  @P0 BRA `(.L_x_44) ;  /* 0xffffff90003c0947 */ /* 0x000ff6000383ffff */
[----:B------:R-:W-:Y:S05]  /*8220*/  EXIT ;  /* 0x000000000000794d */ /* 0x000fea0003800000 */
.L_x_8:
[----:B0-----:R-:W-:Y:S01]  /*8230*/  ULDC.64 UR4, c[0x0][0x650] ;  /* 0x0001940000047ab9 */ /* 0x001fe20000000a00 */
        /* <DEDUP_REMOVED lines=25> */
.L_x_46:
[----:B------:R-:W0:Y:S01]  /*83d0*/  LDC.64 R26, c[0x0][0x640] ;  /* 0x00019000ff1a7b82 */ /* 0x000e220000000a00 */
[-CC-:B------:R-:W-:Y:S01]  /*83e0*/  SHF.R.U64 R18, R16, R12.reuse, R17.reuse ;  /* 0x0000000c10127219 */ /* 0x180fe20000001211 */
[----:B------:R-:W-:Y:S01]  /*83f0*/  IMAD.MOV.U32 R30, RZ, RZ, 0x1 ;  /* 0x00000001ff1e7424 */ /* 0x000fe200078e00ff */
[----:B------:R-:W-:Y:S02]  /*8400*/  SHF.R.U32.HI R6, RZ, R12, R17 ;  /* 0x0000000cff067219 */ /* 0x000fe40000011611 */
[----:B------:R-:W-:-:S03]  /*8410*/  IADD3 R15, P0, RZ, -R18, RZ ;  /* 0x80000012ff0f7210 */ /* 0x000fc60007f1e0ff */
[----:B------:R-:W1:Y:S02]  /*8420*/  LDC R14, c[0x0][0x618] ;  /* 0x00018600ff0e7b82 */ /* 0x000e640000000800 */
[----:B------:R-:W-:-:S04]  /*8430*/  IMAD.X R7, RZ, RZ, ~R6, P0 ;  /* 0x000000ffff077224 */ /* 0x000fc800000e0e06 */
[-C--:B------:R-:W-:Y:S02]  /*8440*/  IMAD R12, R7, R22.reuse, RZ ;  /* 0x00000016070c7224 */ /* 0x080fe400078e02ff */
[----:B------:R-:W2:Y:S01]  /*8450*/  LDC R16, c[0x0][0x608] ;  /* 0x00018200ff107b82 */ /* 0x000ea20000000800 */
[----:B------:R-:W-:-:S04]  /*8460*/  IMAD.WIDE.U32 R6, R15, R22, R2 ;  /* 0x000000160f067225 */ /* 0x000fc800078e0002 */
[----:B------:R-:W-:-:S03]  /*8470*/  IMAD R15, R15, R23, R12 ;  /* 0x000000170f0f7224 */ /* 0x000fc600078e020c */
[----:B------:R-:W3:Y:S01]  /*8480*/  LDC R25, c[0x0][0x658] ;  /* 0x00019600ff197b82 */ /* 0x000ee20000000800 */
[----:B------:R-:W-:Y:S01]  /*8490*/  IMAD.IADD R7, R7, 0x1, R15 ;  /* 0x0000000107077824 */ /* 0x000fe200078e020f */
[----:B0-----:R-:W-:-:S04]  /*84a0*/  ISETP.NE.U32.AND P0, PT, R26, RZ, PT ;  /* 0x000000ff1a00720c */ /* 0x001fc80003f05070 */
[----:B------:R-:W-:Y:S02]  /*84b0*/  ISETP.NE.AND.EX P0, PT, R27, RZ, PT, P0 ;  /* 0x000000ff1b00720c */ /* 0x000fe40003f05300 */
[----:B------:R-:W0:Y:S01]  /*84c0*/  LDC R23, c[0x0][0x600] ;  /* 0x00018000ff177b82 */ /* 0x000e220000000800 */
[-CC-:B-1----:R-:W-:Y:S02]  /*84d0*/  SHF.R.U64 R12, R6, R14.reuse, R7.reuse ;  /* 0x0000000e060c7219 */ /* 0x182fe40000001207 */
[----:B------:R-:W-:Y:S01]  /*84e0*/  SHF.R.U32.HI R7, RZ, R14, R7 ;  /* 0x0000000eff077219 */ /* 0x000fe20000011607 */
[----:B------:R-:W-:-:S04]  /*84f0*/  IMAD.MOV.U32 R14, RZ, RZ, -0x1 ;  /* 0xffffffffff0e7424 */ /* 0x000fc800078e00ff */
        /* <DEDUP_REMOVED lines=21> */
.L_x_47:
[----:B------:R-:W-:Y:S01]  /*8650*/  ISETP.NE.AND P0, PT, R0, 0x1, PT ;  /* 0x000000010000780c */ /* 0x000fe20003f05270 */
[----:B0-----:R-:W-:Y:S01]  /*8660*/  VIADD R15, R23, 0xffffffff ;  /* 0xffffffff170f7836 */ /* 0x001fe20000000000 */
[----:B-1----:R-:W-:Y:S02]  /*8670*/  SHF.R.U64 R7, R6, R24, R7 ;  /* 0x0000001806077219 */ /* 0x002fe40000001207 */
[----:B------:R-:W-:Y:S02]  /*8680*/  SHF.L.U32 R30, R30, R25, RZ ;  /* 0x000000191e1e7219 */ /* 0x000fe400000006ff */
[----:B------:R-:W-:Y:S01]  /*8690*/  LOP3.LUT R6, R21, R32, RZ, 0xc0, !PT ;  /* 0x0000002015067212 */ /* 0x000fe200078ec0ff */
[----:B------:R-:W-:Y:S01]  /*86a0*/  IMAD.MOV R11, RZ, RZ, -R7 ;  /* 0x000000ffff0b7224 */ /* 0x000fe200078e0a07 */
[----:B------:R-:W-:-:S03]  /*86b0*/  LOP3.LUT R12, R12, R15, RZ, 0xc0, !PT ;  /* 0x0000000f0c0c7212 */ /* 0x000fc600078ec0ff */
[----:B------:R-:W-:Y:S02]  /*86c0*/  IMAD R6, R30, R7, R6 ;  /* 0x000000071e067224 */ /* 0x000fe400078e0206 */
[----:B------:R-:W-:Y:S02]  /*86d0*/  @P0 IMAD R9, R13, R20, R10 ;  /* 0x000000140d090224 */ /* 0x000fe400078e020a */
[----:B--2---:R-:W-:Y:S02]  /*86e0*/  IMAD R7, R11, R28, R22 ;  /* 0x0000001c0b077224 */ /* 0x004fe400078e0216 */
[----:B---3--:R-:W-:Y:S02]  /*86f0*/  IMAD R6, R6, R29, R9 ;  /* 0x0000001d06067224 */ /* 0x008fe400078e0209 */
[----:B------:R-:W-:Y:S02]  /*8700*/  IMAD R9, R7, R23, R12 ;  /* 0x0000001707097224 */ /* 0x000fe400078e020c */
[----:B------:R-:W-:-:S03]  /*8710*/  IMAD.MOV.U32 R10, RZ, RZ, 0x1 ;  /* 0x00000001ff0a7424 */ /* 0x000fc600078e00ff */
[----:B------:R-:W-:Y:S02]  /*8720*/  SEL R7, R9, R6, !P0 ;  /* 0x0000000609077207 */ /* 0x000fe40004000000 */
[----:B------:R-:W-:Y:S02]  /*8730*/  PRMT R12, R10, 0x7610, R12 ;  /* 0x000076100a0c7816 */ /* 0x000fe4000000000c */
[----:B------:R-:W-:-:S07]  /*8740*/  SEL R6, R6, R9, !P0 ;  /* 0x0000000906067207 */ /* 0x000fce0004000000 */
.L_x_45:
[----:B------:R-:W-:-:S08]  /*8750*/  NOP ;  /* 0x0000000000007918 */ /* 0x000fd00000000000 */
[----:B------:R-:W0:-:S00]  /*8760*/  USETMAXREG.DEALLOC.CTAPOOL 0x28 ;  /* 0x00000028000079c8 */ /* 0x000e0000080e0500 */
[----:B0-----:R-:W-:-:S13]  /*8770*/  ISETP.NE.AND P0, PT, R8, RZ, PT ;  /* 0x000000ff0800720c */ /* 0x001fda0003f05270 */
[----:B------:R-:W-:Y:S05]  /*8780*/  @P0 EXIT ;  /* 0x000000000000094d */ /* 0x000fea0003800000 */
[----:B------:R-:W-:Y:S01]  /*8790*/  LOP3.LUT P0, RZ, R12, 0xff, RZ, 0xc0, !PT ;  /* 0x000000ff0cff7812 */ /* 0x000fe2000780c0ff */
[----:B------:R-:W-:Y:S02]  /*87a0*/  IMAD.MOV.U32 R16, RZ, RZ, 0x1 ;  /* 0x00000001ff107424 */ /* 0x000fe400078e00ff */
[----:B------:R-:W-:-:S10]  /*87b0*/  IMAD.MOV.U32 R15, RZ, RZ, RZ ;  /* 0x000000ffff0f7224 */ /* 0x000fd400078e00ff */
[----:B------:R-:W-:Y:S05]  /*87c0*/  @!P0 BRA `(.L_x_48) ;  /* 0x0000000c00448947 */ /* 0x000fea0003800000 */
[----:B------:R-:W0:Y:S01]  /*87d0*/  LDC R8, c[0x0][0x28c] ;  /* 0x0000a300ff087b82 */ /* 0x000e220000000800 */
[----:B------:R-:W1:Y:S01]  /*87e0*/  S2R R11, SR_CgaCtaId ;  /* 0x00000000000b7919 */ /* 0x000e620000008800 */
[----:B------:R-:W-:Y:S01]  /*87f0*/  ULDC UR5, c[0x0][0x658] ;  /* 0x0001960000057ab9 */ /* 0x000fe20000000800 */
[----:B------:R-:W-:Y:S01]  /*8800*/  UMOV UR7, 0xffffffff ;  /* 0xffffffff00077882 */ /* 0x000fe20000000000 */
[----:B------:R-:W-:Y:S01]  /*8810*/  ULDC UR6, c[0x0][0xc] ;  /* 0x0000030000067ab9 */ /* 0x000fe20000000800 */
[----:B------:R-:W-:Y:S01]  /*8820*/  USHF.L.U32 UR8, UR7, UR5, URZ ;  /* 0x0000000507087299 */ /* 0x000fe2000800063f */
[----:B------:R-:W-:Y:S01]  /*8830*/  BSSY B0, `(.L_x_48) ;  /* 0x00000ca000007945 */ /* 0x000fe20003800000 */
[----:B------:R-:W-:Y:S01]  /*8840*/  UMOV UR9, 0x1 ;  /* 0x0000000100097882 */ /* 0x000fe20000000000 */
[----:B------:R-:W-:Y:S01]  /*8850*/  ULDC UR7, c[0x0][0x10] ;  /* 0x0000040000077ab9 */ /* 0x000fe20000000800 */
[----:B------:R-:W-:Y:S01]  /*8860*/  USHF.L.U32 UR18, UR9, UR5, URZ ;  /* 0x0000000509127299 */ /* 0x000fe2000800063f */
[----:B------:R-:W-:Y:S01]  /*8870*/  IMAD.MOV.U32 R13, RZ, RZ, 0x1 ;  /* 0x00000001ff0d7424 */ /* 0x000fe200078e00ff */
[----:B------:R-:W-:Y:S01]  /*8880*/  UIMAD.WIDE.U32 UR6, UR6, UR7, URZ ;  /* 0x00000007060672a5 */ /* 0x000fe2000f8e003f */
[----:B------:R-:W-:Y:S01]  /*8890*/  LOP3.LUT R17, R5, 0x2, RZ, 0xfc, !PT ;  /* 0x0000000205117812 */ /* 0x000fe200078efcff */
[----:B------:R-:W-:Y:S01]  /*88a0*/  ULDC UR5, c[0x0][0x14] ;  /* 0x0000050000057ab9 */ /* 0x000fe20000000800 */
[----:B------:R-:W-:Y:S01]  /*88b0*/  IMAD.MOV.U32 R16, RZ, RZ, 0x1 ;  /* 0x00000001ff107424 */ /* 0x000fe200078e00ff */
[----:B------:R-:W-:Y:S01]  /*88c0*/  UIMAD.WIDE.U32 UR20, UR6, UR5, URZ ;  /* 0x00000005061472a5 */ /* 0x000fe2000f8e003f */
[----:B------:R-:W-:Y:S01]  /*88d0*/  IMAD.MOV.U32 R15, RZ, RZ, RZ ;  /* 0x000000ffff0f7224 */ /* 0x000fe200078e00ff */
[----:B------:R-:W-:Y:S01]  /*88e0*/  UIMAD UR13, UR7, UR5, URZ ;  /* 0x00000005070d72a4 */ /* 0x000fe2000f8e023f */
[----:B------:R-:W-:Y:S01]  /*88f0*/  ULDC UR4, c[0x0][0x600] ;  /* 0x0001800000047ab9 */ /* 0x000fe20000000800 */
[----:B------:R-:W-:-:S02]  /*8900*/  ULOP3.LUT UR17, URZ, UR8, URZ, 0x33, !UPT ;  /* 0x000000083f117292 */ /* 0x000fc4000f8e333f */
[----:B------:R-:W-:Y:S01]  /*8910*/  UIADD3 UR4, UR4, -0x1, URZ ;  /* 0xffffffff04047890 */ /* 0x000fe2000fffe03f */
[----:B0-----:R-:W-:Y:S01]  /*8920*/  VIADD R8, R8, 0x3f ;  /* 0x0000003f08087836 */ /* 0x001fe20000000000 */
[----:B------:R-:W-:Y:S01]  /*8930*/  UIADD3 UR13, UR21, UR13, URZ ;  /* 0x0000000d150d7290 */ /* 0x000fe2000fffe03f */
[----:B------:R-:W-:-:S03]  /*8940*/  ULDC.64 UR22, c[0x0][0x198] ;  /* 0x0000660000167ab9 */ /* 0x000fc60000000a00 */
[----:B------:R-:W-:-:S04]  /*8950*/  SHF.R.S32.HI R9, RZ, 0x1f, R8 ;  /* 0x0000001fff097819 */ /* 0x000fc80000011408 */
[----:B------:R-:W-:Y:S01]  /*8960*/  LEA.HI R9, R9, R8, RZ, 0x6 ;  /* 0x0000000809097211 */ /* 0x000fe200078f30ff */
[C---:B-1----:R-:W-:Y:S02]  /*8970*/  IMAD.SHL.U32 R12, R11.reuse, 0x10, RZ ;  /* 0x000000100b0c7824 */ /* 0x042fe400078e00ff */
[----:B------:R-:W-:Y:S01]  /*8980*/  IMAD.SHL.U32 R11, R11, 0x400, RZ ;  /* 0x000004000b0b7824 */ /* 0x000fe200078e00ff */
[----:B------:R-:W-:Y:S02]  /*8990*/  SHF.R.S32.HI R14, RZ, 0x6, R9 ;  /* 0x00000006ff0e7819 */ /* 0x000fe40000011409 */
[----:B------:R-:W-:Y:S02]  /*89a0*/  LOP3.LUT R12, R12, 0x10, RZ, 0xc0, !PT ;  /* 0x000000100c0c7812 */ /* 0x000fe400078ec0ff */
[----:B------:R-:W-:Y:S01]  /*89b0*/  LOP3.LUT R11, R11, 0x400, RZ, 0xc0, !PT ;  /* 0x000004000b0b7812 */ /* 0x000fe200078ec0ff */
[----:B------:R-:W-:-:S07]  /*89c0*/  VIADD R10, R14, 0x1 ;  /* 0x000000010e0a7836 */ /* 0x000fce0000000000 */
.L_x_59:
[----:B------:R-:W-:-:S03]  /*89d0*/  UMOV UR5, 0xffffffff ;  /* 0xffffffff00057882 */ /* 0x000fc60000000000 */
[----:B------:R-:W-:Y:S05]  /*89e0*/  BRA.DIV UR5, `(.L_x_49) ;  /* 0x00000012053c7947 */ /* 0x000fea000b800000 */
[----:B------:R-:W-:-:S13]  /*89f0*/  ELECT P0, URZ, PT ;  /* 0x00000000003f782f */ /* 0x000fda0003800000 */
.L_x_74:
[----:B------:R-:W0:Y:S01]  /*8a00*/  LDC R8, c[0x0][0x28c] ;  /* 0x0000a300ff087b82 */ /* 0x000e220000000800 */
[----:B------:R-:W-:Y:S01]  /*8a10*/  BSSY B1, `(.L_x_50) ;  /* 0x0000038000017945 */ /* 0x000fe20003800000 */
[----:B0-----:R-:W-:-:S13]  /*8a20*/  ISETP.LT.OR P0, PT, R8, 0x1, !P0 ;  /* 0x000000010800780c */ /* 0x001fda0004701670 */
[----:B------:R-:W-:Y:S05]  /*8a30*/  @P0 BRA `(.L_x_51) ;  /* 0x0000000000d40947 */ /* 0x000fea0003800000 */
[----:B------:R-:W-:Y:S02]  /*8a40*/  IMAD R21, R7, 0x20, R12 ;  /* 0x0000002007157824 */ /* 0x000fe400078e020c */
[----:B------:R-:W-:Y:S02]  /*8a50*/  IMAD R22, R6, 0x180, RZ ;  /* 0x0000018006167824 */ /* 0x000fe400078e02ff */
[----:B------:R-:W-:Y:S02]  /*8a60*/  IMAD.MOV.U32 R24, RZ, RZ, RZ ;  /* 0x000000ffff187224 */ /* 0x000fe400078e00ff */
[----:B------:R-:W-:Y:S02]  /*8a70*/  IMAD.MOV.U32 R6, RZ, RZ, R10 ;  /* 0x000000ffff067224 */ /* 0x000fe400078e000a */
[----:B------:R-:W-:Y:S02]  /*8a80*/  IMAD.MOV.U32 R7, RZ, RZ, R16 ;  /* 0x000000ffff077224 */ /* 0x000fe400078e0010 */
[----:B------:R-:W-:-:S07]  /*8a90*/  IMAD.MOV.U32 R8, RZ, RZ, R15 ;  /* 0x000000ffff087224 */ /* 0x000fce00078e000f */
.L_x_54:
[----:B------:R-:W0:Y:S01]  /*8aa0*/  S2R R20, SR_CgaCtaId ;  /* 0x0000000000147919 */ /* 0x000e220000008800 */
[----:B------:R-:W-:Y:S02]  /*8ab0*/  MOV R9, 0x400 ;  /* 0x0000040000097802 */ /* 0x000fe40000000f00 */
[----:B------:R-:W-:-:S13]  /*8ac0*/  LOP3.LUT P1, RZ, R4, 0x7f, RZ, 0xc0, !PT ;  /* 0x0000007f04ff7812 */ /* 0x000fda000782c0ff */
[----:B------:R-:W1:Y:S01]  /*8ad0*/  @!P1 LDC R19, c[0x0][0x500] ;  /* 0x00014000ff139b82 */ /* 0x000e620000000800 */
[----:B0-----:R-:W-:Y:S02]  /*8ae0*/  LEA R23, R20, R9, 0x18 ;  /* 0x0000000914177211 */ /* 0x001fe400078ec0ff */
[----:B------:R-:W-:-:S03]  /*8af0*/  SHF.L.U32 R9, R7, 0x1f, RZ ;  /* 0x0000001f07097819 */ /* 0x000fc600000006ff */
[----:B------:R-:W-:-:S04]  /*8b00*/  IMAD R20, R8, 0x8, R23 ;  /* 0x0000000808147824 */ /* 0x000fc800078e0217 */
[----:B------:R-:W0:Y:S02]  /*8b10*/  SYNCS.PHASECHK.TRANS64.TRYWAIT P0, [R20+URZ+0x40], R9 ;  /* 0x00004009140075a7 */ /* 0x000e24000800017f */
[----:B01----:R-:W-:Y:S05]  /*8b20*/  @!P0 BRA `(.L_x_52) ;  /* 0x00000010000c8947 */ /* 0x003fea0003800000 */
.L_x_75:
[----:B0-----:R-:W-:Y:S01]  /*8b30*/  PRMT R9, R17, 0x9910, RZ ;  /* 0x0000991011097816 */ /* 0x001fe200000000ff */
[----:B------:R0:W-:Y:S03]  /*8b40*/  @!P1 SYNCS.ARRIVE.TRANS64 RZ, [R20+URZ], R19 ;  /* 0x0000001314ff99a7 */ /* 0x0001e6000800003f */
[----:B------:R-:W-:-:S13]  /*8b50*/  ISETP.NE.AND P0, PT, R9, 0x2, PT ;  /* 0x000000020900780c */ /* 0x000fda0003f05270 */
[----:B0-----:R-:W-:Y:S05]  /*8b60*/  @P0 BRA `(.L_x_53) ;  /* 0x0000000000040947 */ /* 0x001fea0003800000 */
[----:B------:R-:W-:Y:S01]  /*8b70*/  BPT.TRAP 0x1 ;  /* 0x000000040000795c */ /* 0x000fe20000300000 */
.L_x_53:
[----:B------:R-:W-:Y:S01]  /*8b80*/  IMAD R9, R8, 0x6000, R23 ;  /* 0x0000600008097824 */ /* 0x000fe200078e0217 */
[----:B------:R-:W-:Y:S01]  /*8b90*/  R2UR UR16, R23 ;  /* 0x00000000171072ca */ /* 0x000fe200000e0000 */
[----:B------:R-:W-:Y:S01]  /*8ba0*/  VIADD R6, R6, 0xffffffff ;  /* 0xffffffff06067836 */ /* 0x000fe20000000000 */
[----:B------:R-:W-:Y:S01]  /*8bb0*/  R2UR UR9, R20 ;  /* 0x00000000140972ca */ /* 0x000fe200000e0000 */
[----:B------:R-:W-:Y:S01]  /*8bc0*/  UIADD3 UR6, UP0, UR22, 0xf0, URZ ;  /* 0x000000f016067890 */ /* 0x000fe2000ff1e03f */
[----:B------:R-:W-:Y:S01]  /*8bd0*/  R2UR UR5, R9 ;  /* 0x00000000090572ca */ /* 0x000fe200000e0000 */
[----:B------:R-:W-:Y:S01]  /*8be0*/  IMAD R9, R8, 0x800, R11 ;  /* 0x0000080008097824 */ /* 0x000fe200078e020b */
[----:B------:R-:W-:Y:S01]  /*8bf0*/  R2UR UR11, R22 ;  /* 0x00000000160b72ca */ /* 0x000fe200000e0000 */
[----:B------:R-:W-:Y:S01]  /*8c00*/  UIADD3 UR24, UP1, UR22, 0x1f0, URZ ;  /* 0x000001f016187890 */ /* 0x000fe2000ff3e03f */
[----:B------:R-:W-:Y:S01]  /*8c10*/  R2UR UR10, R24 ;  /* 0x00000000180a72ca */ /* 0x000fe200000e0000 */
[----:B------:R-:W-:Y:S01]  /*8c20*/  UIADD3.X UR7, URZ, UR23, URZ, UP0, !UPT ;  /* 0x000000173f077290 */ /* 0x000fe200087fe43f */
[----:B------:R-:W-:Y:S01]  /*8c30*/  R2UR UR8, R9 ;  /* 0x00000000090872ca */ /* 0x000fe200000e0000 */
[----:B------:R-:W-:Y:S01]  /*8c40*/  VIADD R8, R8, 0x1 ;  /* 0x0000000108087836 */ /* 0x000fe20000000000 */
[----:B------:R-:W-:Y:S01]  /*8c50*/  R2UR UR12, R18 ;  /* 0x00000000120c72ca */ /* 0x000fe200000e0000 */
[----:B------:R-:W-:Y:S01]  /*8c60*/  UIADD3.X UR25, URZ, UR23, URZ, UP1, !UPT ;  /* 0x000000173f197290 */ /* 0x000fe20008ffe43f */
[----:B------:R-:W-:Y:S01]  /*8c70*/  R2UR UR19, R21 ;  /* 0x00000000151372ca */ /* 0x000fe200000e0000 */
[----:B------:R-:W-:Y:S01]  /*8c80*/  UMOV UR14, 0x0 ;  /* 0x00000000000e7882 */ /* 0x000fe20000000000 */
[----:B------:R-:W-:Y:S01]  /*8c90*/  ISETP.GT.AND P1, PT, R6, 0x1, PT ;  /* 0x000000010600780c */ /* 0x000fe20003f24270 */
[----:B------:R-:W-:Y:S01]  /*8ca0*/  UIADD3 UR5, UR5, 0x180, URZ ;  /* 0x0000018005057890 */ /* 0x000fe2000fffe03f */
[----:B------:R-:W-:Y:S01]  /*8cb0*/  ISETP.NE.AND P0, PT, R8, 0x8, PT ;  /* 0x000000080800780c */ /* 0x000fe20003f05270 */
[----:B------:R-:W-:Y:S01]  /*8cc0*/  UMOV UR15, 0x10000000 ;  /* 0x10000000000f7882 */ /* 0x000fe20000000000 */
[----:B------:R-:W-:Y:S01]  /*8cd0*/  UMOV UR26, 0x30000 ;  /* 0x00030000001a7882 */ /* 0x000fe20000000000 */
[----:B------:R-:W-:Y:S01]  /*8ce0*/  VIADD R24, R24, 0x40 ;  /* 0x0000004018187836 */ /* 0x000fe20000000000 */
[----:B------:R-:W-:Y:S01]  /*8cf0*/  SEL R20, RZ, 0x1, P0 ;  /* 0x00000001ff147807 */ /* 0x000fe20000000000 */
[----:B------:R-:W-:Y:S01]  /*8d00*/  UIADD3 UR16, UR16, 0x30180, UR8 ;  /* 0x0003018010107890 */ /* 0x000fe2000fffe008 */
[----:B------:R-:W-:-:S02]  /*8d10*/  SEL R8, R8, RZ, P0 ;  /* 0x000000ff08087207 */ /* 0x000fc40000000000 */
[----:B------:R-:W-:Y:S01]  /*8d20*/  UMOV UR8, UR5 ;  /* 0x0000000500087c82 */ /* 0x000fe20008000000 */
[----:B------:R-:W-:Y:S01]  /*8d30*/  LOP3.LUT R7, R7, R20, RZ, 0x3c, !PT ;  /* 0x0000001407077212 */ /* 0x000fe200078e3cff */
[----:B------:R0:W-:Y:S02]  /*8d40*/  UTMALDG.3D [UR8], [UR6], desc[UR14] ;  /* 0x00000e08060075b4 */ /* 0x0001e40008011000 */
[----:B0-----:R-:W-:Y:S01]  /*8d50*/  UMOV UR11, UR19 ;  /* 0x00000013000b7c82 */ /* 0x001fe20008000000 */
[----:B------:R-:W-:Y:S02]  /*8d60*/  UMOV UR8, UR16 ;  /* 0x0000001000087c82 */ /* 0x000fe40008000000 */
[----:B------:R0:W-:Y:S02]  /*8d70*/  UTMALDG.3D.MULTICAST [UR8], [UR24], UR26, desc[UR14] ;  /* 0x00000e08180073b4 */ /* 0x0001e4000801181a */
[----:B0-----:R-:W-:Y:S05]  /*8d80*/  @P1 BRA `(.L_x_54) ;  /* 0xfffffffc00441947 */ /* 0x001fea000383ffff */
.L_x_51:
[----:B------:R-:W-:Y:S05]  /*8d90*/  BSYNC B1 ;  /* 0x0000000000017941 */ /* 0x000fea0003800000 */
.L_x_50:
[----:B------:R-:W-:Y:S01]  /*8da0*/  LOP3.LUT P1, RZ, R13, 0xff, RZ, 0xc0, !PT ;  /* 0x000000ff0dff7812 */ /* 0x000fe2000782c0ff */
[----:B------:R-:W-:Y:S01]  /*8db0*/  IMAD.IADD R15, R14, 0x1, R15 ;  /* 0x000000010e0f7824 */ /* 0x000fe200078e020f */
[----:B------:R-:W-:Y:S01]  /*8dc0*/  IADD3 R2, P2, R2, UR20, RZ ;  /* 0x0000001402027c10 */ /* 0x000fe2000ff5e0ff */
[----:B------:R-:W-:Y:S01]  /*8dd0*/  ULDC.64 UR6, c[0x0][0x650] ;  /* 0x0001940000067ab9 */ /* 0x000fe20000000a00 */
[----:B------:R-:W-:Y:S01]  /*8de0*/  BSSY B1, `(.L_x_55) ;  /* 0x000006c000017945 */ /* 0x000fe20003800000 */
[----:B------:R-:W-:Y:S01]  /*8df0*/  IMAD.MOV.U32 R18, RZ, RZ, -0x1 ;  /* 0xffffffffff127424 */ /* 0x000fe200078e00ff */
[----:B------:R-:W-:Y:S02]  /*8e00*/  ISETP.GT.U32.AND P0, PT, R15, 0x7, PT ;  /* 0x000000070f00780c */ /* 0x000fe40003f04070 */
[----:B------:R-:W-:Y:S02]  /*8e10*/  SHF.R.U32.HI R6, RZ, 0x3, R15 ;  /* 0x00000003ff067819 */ /* 0x000fe4000001160f */
[----:B------:R-:W-:-:S02]  /*8e20*/  ISETP.LT.U32.AND P0, PT, R14, 0x8, P0 ;  /* 0x000000080e00780c */ /* 0x000fc40000701070 */
[----:B------:R-:W-:Y:S01]  /*8e30*/  IADD3.X R3, R3, UR13, RZ, P2, !PT ;  /* 0x0000000d03037c10 */ /* 0x000fe200097fe4ff */
[----:B------:R-:W0:Y:S01]  /*8e40*/  @P1 S2R R8, SR_CgaCtaId ;  /* 0x0000000000081919 */ /* 0x000e220000008800 */
[----:B------:R-:W-:Y:S02]  /*8e50*/  @P1 MOV R7, 0x400 ;  /* 0x0000040000071802 */ /* 0x000fe40000000f00 */
[----:B------:R-:W-:Y:S02]  /*8e60*/  ISETP.GE.U32.AND P2, PT, R2, UR6, PT ;  /* 0x0000000602007c0c */ /* 0x000fe4000bf46070 */
[----:B------:R-:W-:Y:S02]  /*8e70*/  LOP3.LUT R6, R6, 0x1, RZ, 0xc0, !PT ;  /* 0x0000000106067812 */ /* 0x000fe400078ec0ff */
[----:B------:R-:W-:Y:S02]  /*8e80*/  LOP3.LUT R15, R15, 0x7, RZ, 0xc0, !PT ;  /* 0x000000070f0f7812 */ /* 0x000fe400078ec0ff */
[----:B------:R-:W-:-:S02]  /*8e90*/  PRMT R13, RZ, 0x7610, R13 ;  /* 0x00007610ff0d7816 */ /* 0x000fc4000000000d */
[----:B0-----:R-:W-:Y:S02]  /*8ea0*/  @P1 LEA R7, R8, R7, 0x18 ;  /* 0x0000000708071211 */ /* 0x001fe400078ec0ff */
[----:B------:R-:W-:Y:S02]  /*8eb0*/  PRMT R8, RZ, 0x7610, R8 ;  /* 0x00007610ff087816 */ /* 0x000fe40000000008 */
[----:B------:R0:W-:Y:S01]  /*8ec0*/  @P1 SYNCS.ARRIVE.TRANS64.A1T0 RZ, [R7+URZ+0x98], RZ ;  /* 0x000098ff07ff19a7 */ /* 0x0001e2000810003f */
[----:B------:R-:W-:-:S04]  /*8ed0*/  ISETP.NE.U32.AND P1, PT, R6, 0x1, PT ;  /* 0x000000010600780c */ /* 0x000fc80003f25070 */
[----:B------:R-:W-:Y:S02]  /*8ee0*/  ISETP.GT.U32.AND P1, PT, R14, 0x7, !P1 ;  /* 0x000000070e00780c */ /* 0x000fe40004f24070 */
[----:B0-----:R-:W-:Y:S02]  /*8ef0*/  SEL R7, RZ, 0x1, !P0 ;  /* 0x00000001ff077807 */ /* 0x001fe40004000000 */
[----:B------:R-:W-:Y:S02]  /*8f00*/  ISETP.GE.U32.AND.EX P0, PT, R3, UR7, PT, P2 ;  /* 0x0000000703007c0c */ /* 0x000fe4000bf06120 */
[----:B------:R-:W-:-:S04]  /*8f10*/  SEL R6, RZ, 0x1, !P1 ;  /* 0x00000001ff067807 */ /* 0x000fc80004800000 */
[----:B------:R-:W-:Y:S01]  /*8f20*/  LOP3.LUT R16, R6, R16, R7, 0x96, !PT ;  /* 0x0000001006107212 */ /* 0x000fe200078e9607 */
[----:B------:R-:W-:Y:S02]  /*8f30*/  IMAD.MOV.U32 R6, RZ, RZ, -0x1 ;  /* 0xffffffffff067424 */ /* 0x000fe400078e00ff */
[----:B------:R-:W-:-:S04]  /*8f40*/  IMAD.MOV.U32 R7, RZ, RZ, -0x1 ;  /* 0xffffffffff077424 */ /* 0x000fc800078e00ff */
[----:B------:R-:W-:Y:S05]  /*8f50*/  @P0 BRA `(.L_x_56) ;  /* 0x0000000400500947 */ /* 0x000fea0003800000 */
[----:B------:R-:W0:Y:S01]  /*8f60*/  S2R R19, SR_CTAID.X ;  /* 0x0000000000137919 */ /* 0x000e220000002500 */
[----:B------:R-:W-:Y:S01]  /*8f70*/  ULDC.64 UR6, c[0x0][0x628] ;  /* 0x00018a0000067ab9 */ /* 0x000fe20000000a00 */
[----:B------:R-:W-:Y:S01]  /*8f80*/  ULDC UR8, c[0x0][0x630] ;  /* 0x00018c0000087ab9 */ /* 0x000fe20000000800 */
[----:B------:R-:W-:Y:S01]  /*8f90*/  ISETP.NE.U32.AND P0, PT, RZ, UR6, PT ;  /* 0x00000006ff007c0c */ /* 0x000fe2000bf05070 */
[----:B------:R-:W1:Y:S01]  /*8fa0*/  S2R R20, SR_CTAID.Y ;  /* 0x0000000000147919 */ /* 0x000e620000002600 */
[----:B------:R-:W-:Y:S01]  /*8fb0*/  ULDC UR9, c[0x0][0x150] ;  /* 0x0000540000097ab9 */ /* 0x000fe20000000800 */
[----:B------:R-:W-:Y:S01]  /*8fc0*/  IMAD.MOV.U32 R6, RZ, RZ, R2 ;  /* 0x000000ffff067224 */ /* 0x000fe200078e0002 */
[----:B------:R-:W-:Y:S01]  /*8fd0*/  ISETP.NE.AND.EX P0, PT, RZ, UR7, PT, P0 ;  /* 0x00000007ff007c0c */ /* 0x000fe2000bf05300 */
[----:B------:R-:W-:Y:S01]  /*8fe0*/  IMAD.MOV.U32 R7, RZ, RZ, R3 ;  /* 0x000000ffff077224 */ /* 0x000fe200078e0003 */
[----:B0-----:R-:W-:-:S11]  /*8ff0*/  I2FP.F32.U32 R22, R19 ;  /* 0x0000001300167245 */ /* 0x001fd60000201000 */
[----:B------:R-:W-:Y:S05]  /*9000*/  @!P0 BRA `(.L_x_57) ;  /* 0x0000000000288947 */ /* 0x000fea0003800000 */
[----:B------:R-:W-:Y:S02]  /*9010*/  ULDC UR5, c[0x0][0x634] ;  /* 0x00018d0000057ab9 */ /* 0x000fe40000000800 */
[----:B------:R-:W-:-:S05]  /*9020*/  IADD3 R7, P0, R2, UR5, RZ ;  /* 0x0000000502077c10 */ /* 0x000fca000ff1e0ff */
[----:B------:R-:W-:-:S04]  /*9030*/  IMAD.X R21, RZ, RZ, R3, P0 ;  /* 0x000000ffff157224 */ /* 0x000fc800000e0603 */
[----:B------:R-:W-:-:S04]  /*9040*/  IMAD.WIDE.U32 R8, R21, UR6, RZ ;  /* 0x0000000615087c25 */ /* 0x000fc8000f8e00ff */
[----:B------:R-:W-:-:S04]  /*9050*/  IMAD.WIDE.U32 R8, P0, R7, UR7, R8 ;  /* 0x0000000707087c25 */ /* 0x000fc8000f800008 */
[----:B------:R-:W-:-:S04]  /*9060*/  IMAD.WIDE.U32 R6, R7, UR6, RZ ;  /* 0x0000000607067c25 */ /* 0x000fc8000f8e00ff */
[----:B------:R-:W-:Y:S01]  /*9070*/  IMAD.MOV.U32 R6, RZ, RZ, R9 ;  /* 0x000000ffff067224 */ /* 0x000fe200078e0009 */
[----:B------:R-:W-:Y:S01]  /*9080*/  IADD3 RZ, P1, R7, R8, RZ ;  /* 0x0000000807ff7210 */ /* 0x000fe20007f3e0ff */
[----:B------:R-:W-:-:S04]  /*9090*/  IMAD.X R7, RZ, RZ, RZ, P0 ;  /* 0x000000ffff077224 */ /* 0x000fc800000e06ff */
[----:B------:R-:W-:-:S08]  /*90a0*/  IMAD.WIDE.U32.X R6, R21, UR7, R6, P1 ;  /* 0x0000000715067c25 */ /* 0x000fd000088e0406 */
.L_x_57:
[--C-:B------:R-:W-:Y:S01]  /*90b0*/  SHF.R.U64 R18, R6, UR8, R7.reuse ;  /* 0x0000000806127c19 */ /* 0x100fe20008001207 */
[----:B------:R-:W-:Y:S01]  /*90c0*/  FMUL R22, R22, UR9 ;  /* 0x0000000916167c20 */ /* 0x000fe20008400000 */
[----:B------:R-:W-:Y:S01]  /*90d0*/  SHF.R.U32.HI R6, RZ, UR8, R7 ;  /* 0x00000008ff067c19 */ /* 0x000fe20008011607 */
[----:B------:R-:W0:Y:S01]  /*90e0*/  LDC R8, c[0x0][0x144] ;  /* 0x00005100ff087b82 */ /* 0x000e220000000800 */
[----:B------:R-:W-:Y:S01]  /*90f0*/  IADD3 R7, P0, RZ, -R18, RZ ;  /* 0x80000012ff077210 */ /* 0x000fe20007f1e0ff */
[----:B------:R-:W-:Y:S01]  /*9100*/  ULDC UR5, c[0x0][0x154] ;  /* 0x0000550000057ab9 */ /* 0x000fe20000000800 */
[----:B-1----:R-:W-:Y:S01]  /*9110*/  I2FP.F32.U32 R9, R20 ;  /* 0x0000001400097245 */ /* 0x002fe20000201000 */
[----:B------:R-:W1:Y:S01]  /*9120*/  F2I.U32.TRUNC.NTZ R22, R22 ;  /* 0x0000001600167305 */ /* 0x000e62000020f000 */
[----:B------:R-:W-:Y:S01]  /*9130*/  ULDC.64 UR6, c[0x0][0x620] ;  /* 0x0001880000067ab9 */ /* 0x000fe20000000a00 */
[----:B------:R-:W-:Y:S01]  /*9140*/  IMAD.X R6, RZ, RZ, ~R6, P0 ;  /* 0x000000ffff067224 */ /* 0x000fe200000e0e06 */
[----:B------:R-:W-:Y:S01]  /*9150*/  ISETP.NE.AND P2, PT, R0, 0x1, PT ;  /* 0x000000010000780c */ /* 0x000fe20003f45270 */
[----:B------:R-:W-:Y:S01]  /*9160*/  FMUL R23, R9, UR5 ;  /* 0x0000000509177c20 */ /* 0x000fe20008400000 */
[----:B------:R-:W2:Y:S01]  /*9170*/  LDC R25, c[0x0][0x148] ;  /* 0x00005200ff197b82 */ /* 0x000ea20000000800 */
[----:B------:R-:W-:Y:S01]  /*9180*/  IMAD R6, R6, UR6, RZ ;  /* 0x0000000606067c24 */ /* 0x000fe2000f8e02ff */
[----:B------:R-:W-:-:S03]  /*9190*/  ULDC UR5, c[0x0][0x618] ;  /* 0x0001860000057ab9 */ /* 0x000fc60000000800 */
[----:B------:R-:W3:Y:S01]  /*91a0*/  F2I.U32.TRUNC.NTZ R23, R23 ;  /* 0x0000001700177305 */ /* 0x000ee2000020f000 */
[C---:B------:R-:W-:Y:S02]  /*91b0*/  IMAD R9, R7.reuse, UR7, R6 ;  /* 0x0000000707097c24 */ /* 0x040fe4000f8e0206 */
[----:B------:R-:W-:Y:S01]  /*91c0*/  IMAD.WIDE.U32 R6, R7, UR6, R2 ;  /* 0x0000000607067c25 */ /* 0x000fe2000f8e0002 */
[----:B------:R-:W-:Y:S02]  /*91d0*/  ULDC.64 UR6, c[0x0][0x640] ;  /* 0x0001900000067ab9 */ /* 0x000fe40000000a00 */
[----:B------:R-:W-:Y:S01]  /*91e0*/  ISETP.NE.U32.AND P0, PT, RZ, UR6, PT ;  /* 0x00000006ff007c0c */ /* 0x000fe2000bf05070 */
[----:B------:R-:W-:Y:S02]  /*91f0*/  IMAD.IADD R7, R7, 0x1, R9 ;  /* 0x0000000107077824 */ /* 0x000fe400078e0209 */
[----:B-1----:R-:W-:Y:S01]  /*9200*/  IMAD.MOV R22, RZ, RZ, -R22 ;  /* 0x000000ffff167224 */ /* 0x002fe200078e0a16 */
[----:B------:R-:W-:-:S02]  /*9210*/  ISETP.NE.AND.EX P0, PT, RZ, UR7, PT, P0 ;  /* 0x00000007ff007c0c */ /* 0x000fc4000bf05300 */
[----:B------:R-:W-:Y:S01]  /*9220*/  SHF.R.U64 R21, R6, UR5, R7 ;  /* 0x0000000506157c19 */ /* 0x000fe20008001207 */
[----:B0-----:R-:W-:Y:S01]  /*9230*/  IMAD R19, R8, R22, R19 ;  /* 0x0000001608137224 */ /* 0x001fe200078e0213 */
[----:B------:R-:W-:Y:S01]  /*9240*/  SHF.R.U32.HI R6, RZ, UR5, R7 ;  /* 0x00000005ff067c19 */ /* 0x000fe20008011607 */
[----:B------:R-:W-:Y:S01]  /*9250*/  ULDC UR5, c[0x0][0x608] ;  /* 0x0001820000057ab9 */ /* 0x000fe20000000800 */
[----:B---3--:R-:W-:Y:S02]  /*9260*/  IMAD.MOV R8, RZ, RZ, -R23 ;  /* 0x000000ffff087224 */ /* 0x008fe400078e0a17 */
[--C-:B------:R-:W-:Y:S02]  /*9270*/  SHF.R.U64 R22, R21, UR5, R6.reuse ;  /* 0x0000000515167c19 */ /* 0x100fe40008001206 */
[----:B------:R-:W-:Y:S01]  /*9280*/  SHF.R.U32.HI R7, RZ, UR5, R6 ;  /* 0x00000005ff077c19 */ /* 0x000fe20008011606 */
[----:B------:R-:W-:Y:S01]  /*9290*/  ULDC UR5, c[0x0][0x658] ;  /* 0x0001960000057ab9 */ /* 0x000fe20000000800 */
[----:B--2---:R-:W-:-:S02]  /*92a0*/  @P2 IMAD R19, R25, R8, R20 ;  /* 0x0000000819132224 */ /* 0x004fc400078e0214 */
[--C-:B------:R-:W-:Y:S02]  /*92b0*/  SHF.R.U64 R20, R22, UR5, R7.reuse ;  /* 0x0000000516147c19 */ /* 0x100fe40008001207 */
[----:B------:R-:W-:-:S03]  /*92c0*/  SHF.R.U32.HI R23, RZ, UR5, R7 ;  /* 0x00000005ff177c19 */ /* 0x000fc60008011607 */
[----:B------:R-:W-:Y:S02]  /*92d0*/  IMAD.MOV.U32 R8, RZ, RZ, R20 ;  /* 0x000000ffff087224 */ /* 0x000fe400078e0014 */
[----:B------:R-:W-:Y:S01]  /*92e0*/  IMAD.MOV.U32 R7, RZ, RZ, R23 ;  /* 0x000000ffff077224 */ /* 0x000fe200078e0017 */
[----:B------:R-:W-:Y:S06]  /*92f0*/  @!P0 BRA `(.L_x_58) ;  /* 0x00000000002c8947 */ /* 0x000fec0003800000 */
        /* <DEDUP_REMOVED lines=9> */
[----:B------:R-:W-:-:S04]  /*9390*/  IMAD.WIDE.U32.X R6, R23, UR7, R6, P1 ;  /* 0x0000000717067c25 */ /* 0x000fc800088e0406 */
[----:B------:R-:W-:-:S07]  /*93a0*/  IMAD.MOV.U32 R8, RZ, RZ, R6 ;  /* 0x000000ffff087224 */ /* 0x000fce00078e0006 */
.L_x_58:
[----:B------:R-:W-:Y:S01]  /*93b0*/  ULDC UR5, c[0x0][0x648] ;  /* 0x0001920000057ab9 */ /* 0x000fe20000000800 */
[----:B------:R-:W-:Y:S01]  /*93c0*/  LOP3.LUT R6, R22, UR17, RZ, 0xc0, !PT ;  /* 0x0000001116067c12 */ /* 0x000fe2000f8ec0ff */
[----:B------:R-:W-:Y:S01]  /*93d0*/  ULDC UR6, c[0x0][0x610] ;  /* 0x0001840000067ab9 */ /* 0x000fe20000000800 */
[----:B------:R-:W-:Y:S01]  /*93e0*/  SHF.R.U64 R7, R8, UR5, R7 ;  /* 0x0000000508077c19 */ /* 0x000fe20008001207 */
[----:B------:R-:W-:Y:S01]  /*93f0*/  ULDC UR5, c[0x0][0x638] ;  /* 0x00018e0000057ab9 */ /* 0x000fe20000000800 */
[----:B------:R-:W-:Y:S01]  /*9400*/  LOP3.LUT R21, R21, UR4, RZ, 0xc0, !PT ;  /* 0x0000000415157c12 */ /* 0x000fe2000f8ec0ff */
[----:B------:R-:W-:Y:S02]  /*9410*/  IMAD.MOV.U32 R8, RZ, RZ, 0x1 ;  /* 0x00000001ff087424 */ /* 0x000fe400078e00ff */
[----:B------:R-:W-:Y:S02]  /*9420*/  IMAD.MOV R9, RZ, RZ, -R7 ;  /* 0x000000ffff097224 */ /* 0x000fe400078e0a07 */
[----:B------:R-:W-:-:S02]  /*9430*/  IMAD R6, R7, UR18, R6 ;  /* 0x0000001207067c24 */ /* 0x000fc4000f8e0206 */
[----:B------:R-:W-:Y:S01]  /*9440*/  IMAD R20, R9, UR5, R20 ;  /* 0x0000000509147c24 */ /* 0x000fe2000f8e0214 */
[----:B------:R-:W-:Y:S01]  /*9450*/  ULDC UR5, c[0x0][0x600] ;  /* 0x0001800000057ab9 */ /* 0x000fe20000000800 */
[----:B------:R-:W-:Y:S02]  /*9460*/  IMAD R19, R6, UR6, R19 ;  /* 0x0000000606137c24 */ /* 0x000fe4000f8e0213 */
[----:B------:R-:W-:-:S05]  /*9470*/  IMAD R20, R20, UR5, R21 ;  /* 0x0000000514147c24 */ /* 0x000fca000f8e0215 */
[----:B------:R-:W-:Y:S02]  /*9480*/  SEL R7, R20, R19, !P2 ;  /* 0x0000001314077207 */ /* 0x000fe40005000000 */
[----:B------:R-:W-:-:S07]  /*9490*/  SEL R6, R19, R20, !P2 ;  /* 0x0000001413067207 */ /* 0x000fce0005000000 */
.L_x_56:
[----:B------:R-:W-:Y:S05]  /*94a0*/  BSYNC B1 ;  /* 0x0000000000017941 */ /* 0x000fea0003800000 */
.L_x_55:
[----:B------:R-:W-:-:S13]  /*94b0*/  LOP3.LUT P0, RZ, R8, 0xff, RZ, 0xc0, !PT ;  /* 0x000000ff08ff7812 */ /* 0x000fda000780c0ff */
[----:B------:R-:W-:Y:S05]  /*94c0*/  @P0 BRA `(.L_x_59) ;  /* 0xfffffff400400947 */ /* 0x000fea000383ffff */
[----:B------:R-:W-:Y:S05]  /*94d0*/  BSYNC B0 ;  /* 0x0000000000007941 */ /* 0x000fea0003800000 */
.L_x_48:
[----:B------:R-:W-:-:S03]  /*94e0*/  UMOV UR5, 0xffffffff ;  /* 0xffffffff00057882 */ /* 0x000fc60000000000 */
[----:B------:R-:W-:Y:S05]  /*94f0*/  BRA.DIV UR5, `(.L_x_60) ;  /* 0x0000000605ac7947 */ /* 0x000fea000b800000 */
[----:B------:R-:W-:-:S13]  /*9500*/  ELECT P0, URZ, PT ;  /* 0x00000000003f782f */ /* 0x000fda0003800000 */
.L_x_78:
[----:B------:R-:W-:Y:S04]  /*9510*/  BSSY B0, `(.L_x_61) ;  /* 0x000004f000007945 */ /* 0x000fe80003800000 */
[----:B------:R-:W-:Y:S05]  /*9520*/  @!P0 BRA `(.L_x_62) ;  /* 0x0000000400348947 */ /* 0x000fea0003800000 */
[----:B------:R-:W-:-:S04]  /*9530*/  LOP3.LUT R5, R5, 0x2, RZ, 0xfc, !PT ;  /* 0x0000000205057812 */ /* 0x000fc800078efcff */
[----:B------:R-:W-:-:S13]  /*9540*/  ISETP.NE.AND P0, PT, R5, 0x3, PT ;  /* 0x000000030500780c */ /* 0x000fda0003f05270 */
[----:B------:R-:W-:Y:S05]  /*9550*/  @!P0 BRA `(.L_x_63) ;  /* 0x0000000000048947 */ /* 0x000fea0003800000 */
[----:B------:R-:W-:Y:S01]  /*9560*/  BPT.TRAP 0x1 ;  /* 0x000000040000795c */ /* 0x000fe20000300000 */
.L_x_63:
[----:B------:R-:W0:Y:S01]  /*9570*/  S2R R3, SR_CgaCtaId ;  /* 0x0000000000037919 */ /* 0x000e220000008800 */
[----:B------:R-:W-:Y:S02]  /*9580*/  MOV R0, 0x400 ;  /* 0x0000040000007802 */ /* 0x000fe40000000f00 */
[----:B------:R-:W-:Y:S02]  /*9590*/  SHF.L.U32 R2, R16, 0x1f, RZ ;  /* 0x0000001f10027819 */ /* 0x000fe400000006ff */
[----:B0-----:R-:W-:-:S05]  /*95a0*/  LEA R0, R3, R0, 0x18 ;  /* 0x0000000003007211 */ /* 0x001fca00078ec0ff */
[----:B------:R-:W-:-:S04]  /*95b0*/  VIADD R0, R0, 0x40 ;  /* 0x0000004000007836 */ /* 0x000fc80000000000 */
[C---:B------:R-:W-:Y:S02]  /*95c0*/  IMAD R5, R15.reuse, 0x8, R0 ;  /* 0x000000080f057824 */ /* 0x040fe400078e0200 */
[----:B------:R-:W-:Y:S02]  /*95d0*/  VIADD R15, R15, 0x1 ;  /* 0x000000010f0f7836 */ /* 0x000fe40000000000 */
[----:B------:R-:W0:Y:S03]  /*95e0*/  SYNCS.PHASECHK.TRANS64.TRYWAIT P0, [R5+URZ], R2 ;  /* 0x00000002050075a7 */ /* 0x000e26000800017f */
[----:B------:R-:W-:-:S04]  /*95f0*/  ISETP.NE.AND P1, PT, R15, 0x8, PT ;  /* 0x000000080f00780c */ /* 0x000fc80003f25270 */
[----:B------:R-:W-:Y:S02]  /*9600*/  SEL R3, RZ, 0x1, P1 ;  /* 0x00000001ff037807 */ /* 0x000fe40000800000 */
[----:B------:R-:W-:Y:S02]  /*9610*/  SEL R15, R15, RZ, P1 ;  /* 0x000000ff0f0f7207 */ /* 0x000fe40000800000 */
[----:B------:R-:W-:-:S03]  /*9620*/  LOP3.LUT R16, R16, R3, RZ, 0x3c, !PT ;  /* 0x0000000310107212 */ /* 0x000fc600078e3cff */
[----:B------:R-:W-:Y:S01]  /*9630*/  IMAD R7, R15, 0x8, R0 ;  /* 0x000000080f077824 */ /* 0x000fe200078e0200 */
[----:B------:R-:W-:Y:S01]  /*9640*/  SHF.L.U32 R4, R16, 0x1f, RZ ;  /* 0x0000001f10047819 */ /* 0x000fe200000006ff */
[----:B0-----:R-:W-:Y:S06]  /*9650*/  @!P0 BRA `(.L_x_64) ;  /* 0x0000000400748947 */ /* 0x001fec0003800000 */
.L_x_79:
[----:B------:R-:W1:Y:S01]  /*9660*/  SYNCS.PHASECHK.TRANS64.TRYWAIT P0, [R7+URZ], R4 ;  /* 0x00000004070075a7 */ /* 0x000e62000800017f */
[----:B0-----:R-:W-:-:S05]  /*9670*/  VIADD R2, R15, 0x1 ;  /* 0x000000010f027836 */ /* 0x001fca0000000000 */
[----:B------:R-:W-:-:S04]  /*9680*/  ISETP.NE.AND P1, PT, R2, 0x8, PT ;  /* 0x000000080200780c */ /* 0x000fc80003f25270 */
[----:B------:R-:W-:Y:S02]  /*9690*/  SEL R3, RZ, 0x1, P1 ;  /* 0x00000001ff037807 */ /* 0x000fe40000800000 */
[----:B------:R-:W-:Y:S02]  /*96a0*/  SEL R9, R2, RZ, P1 ;  /* 0x000000ff02097207 */ /* 0x000fe40000800000 */
[----:B------:R-:W-:-:S03]  /*96b0*/  LOP3.LUT R16, R16, R3, RZ, 0x3c, !PT ;  /* 0x0000000310107212 */ /* 0x000fc600078e3cff */
[----:B------:R-:W-:Y:S01]  /*96c0*/  IMAD R6, R9, 0x8, R0 ;  /* 0x0000000809067824 */ /* 0x000fe200078e0200 */
[----:B------:R-:W-:Y:S01]  /*96d0*/  SHF.L.U32 R5, R16, 0x1f, RZ ;  /* 0x0000001f10057819 */ /* 0x000fe200000006ff */
[----:B-1----:R-:W-:Y:S06]  /*96e0*/  @!P0 BRA `(.L_x_65) ;  /* 0x0000000400648947 */ /* 0x002fec0003800000 */
.L_x_80:
[----:B------:R-:W1:Y:S01]  /*96f0*/  SYNCS.PHASECHK.TRANS64.TRYWAIT P0, [R6+URZ], R5 ;  /* 0x00000005060075a7 */ /* 0x000e62000800017f */
[----:B------:R-:W-:-:S05]  /*9700*/  VIADD R2, R9, 0x1 ;  /* 0x0000000109027836 */ /* 0x000fca0000000000 */
[----:B------:R-:W-:-:S04]  /*9710*/  ISETP.NE.AND P1, PT, R2, 0x8, PT ;  /* 0x000000080200780c */ /* 0x000fc80003f25270 */
[----:B------:R-:W-:Y:S02]  /*9720*/  SEL R3, RZ, 0x1, P1 ;  /* 0x00000001ff037807 */ /* 0x000fe40000800000 */
[----:B0-----:R-:W-:Y:S02]  /*9730*/  SEL R7, R2, RZ, P1 ;  /* 0x000000ff02077207 */ /* 0x001fe40000800000 */
[----:B------:R-:W-:-:S03]  /*9740*/  LOP3.LUT R16, R16, R3, RZ, 0x3c, !PT ;  /* 0x0000000310107212 */ /* 0x000fc600078e3cff */
[----:B------:R-:W-:Y:S01]  /*9750*/  IMAD R9, R7, 0x8, R0 ;  /* 0x0000000807097824 */ /* 0x000fe200078e0200 */
[----:B------:R-:W-:Y:S01]  /*9760*/  SHF.L.U32 R4, R16, 0x1f, RZ ;  /* 0x0000001f10047819 */ /* 0x000fe200000006ff */
[----:B-1----:R-:W-:Y:S06]  /*9770*/  @!P0 BRA `(.L_x_66) ;  /* 0x0000000400548947 */ /* 0x002fec0003800000 */
.L_x_81:
[----:B------:R-:W1:Y:S01]  /*9780*/  SYNCS.PHASECHK.TRANS64.TRYWAIT P0, [R9+URZ], R4 ;  /* 0x00000004090075a7 */ /* 0x000e62000800017f */
[----:B------:R-:W-:-:S05]  /*9790*/  VIADD R2, R7, 0x1 ;  /* 0x0000000107027836 */ /* 0x000fca0000000000 */
[----:B------:R-:W-:-:S04]  /*97a0*/  ISETP.NE.AND P1, PT, R2, 0x8, PT ;  /* 0x000000080200780c */ /* 0x000fc80003f25270 */
[----:B------:R-:W-:Y:S02]  /*97b0*/  SEL R3, RZ, 0x1, P1 ;  /* 0x00000001ff037807 */ /* 0x000fe40000800000 */
[----:B------:R-:W-:Y:S02]  /*97c0*/  SEL R7, R2, RZ, P1 ;  /* 0x000000ff02077207 */ /* 0x000fe40000800000 */
[----:B------:R-:W-:-:S03]  /*97d0*/  LOP3.LUT R16, R16, R3, RZ, 0x3c, !PT ;  /* 0x0000000310107212 */ /* 0x000fc600078e3cff */
[----:B0-----:R-:W-:Y:S01]  /*97e0*/  IMAD R6, R7, 0x8, R0 ;  /* 0x0000000807067824 */ /* 0x001fe200078e0200 */
[----:B------:R-:W-:Y:S01]  /*97f0*/  SHF.L.U32 R5, R16, 0x1f, RZ ;  /* 0x0000001f10057819 */ /* 0x000fe200000006ff */
[----:B-1----:R-:W-:Y:S06]  /*9800*/  @!P0 BRA `(.L_x_67) ;  /* 0x0000000400448947 */ /* 0x002fec0003800000 */
.L_x_82:
        /* <DEDUP_REMOVED lines=9> */
.L_x_83:
        /* <DEDUP_REMOVED lines=9> */
.L_x_84:
[----:B------:R-:W1:Y:S01]  /*9930*/  SYNCS.PHASECHK.TRANS64.TRYWAIT P0, [R6+URZ], R5 ;  /* 0x00000005060075a7 */ /* 0x000e62000800017f */
[----:B------:R-:W-:-:S05]  /*9940*/  VIADD R2, R7, 0x1 ;  /* 0x0000000107027836 */ /* 0x000fca0000000000 */
[----:B------:R-:W-:-:S04]  /*9950*/  ISETP.NE.AND P1, PT, R2, 0x8, PT ;  /* 0x000000080200780c */ /* 0x000fc80003f25270 */
[----:B0-----:R-:W-:Y:S02]  /*9960*/  SEL R4, RZ, 0x1, P1 ;  /* 0x00000001ff047807 */ /* 0x001fe40000800000 */
[----:B------:R-:W-:Y:S02]  /*9970*/  SEL R3, R2, RZ, P1 ;  /* 0x000000ff02037207 */ /* 0x000fe40000800000 */
[----:B------:R-:W-:Y:S01]  /*9980*/  LOP3.LUT R4, R11, R4, RZ, 0x3c, !PT ;  /* 0x000000040b047212 */ /* 0x000fe200078e3cff */
[----:B-1----:R-:W-:Y:S06]  /*9990*/  @!P0 BRA `(.L_x_70) ;  /* 0x00000004001c8947 */ /* 0x002fec0003800000 */
.L_x_85:
[----:B------:R-:W-:Y:S01]  /*99a0*/  IMAD R3, R3, 0x8, R0 ;  /* 0x0000000803037824 */ /* 0x000fe200078e0200 */
[----:B------:R-:W-:-:S07]  /*99b0*/  SHF.L.U32 R0, R4, 0x1f, RZ ;  /* 0x0000001f04007819 */ /* 0x000fce00000006ff */
.L_x_71:
[----:B-1----:R1:W2:Y:S02]  /*99c0*/  SYNCS.PHASECHK.TRANS64.TRYWAIT P0, [R3+URZ], R0 ;  /* 0x00000000030075a7 */ /* 0x0022a4000800017f */
[----:B--2---:R-:W-:Y:S05]  /*99d0*/  @!P0 NANOSLEEP.SYNCS 0x989680 ;  /* 0x009896800000895d */ /* 0x004fea0003900000 */
[----:B------:R-:W2:Y:S02]  /*99e0*/  @!P0 SYNCS.PHASECHK.TRANS64 P0, [R3+URZ], R0 ;  /* 0x00000000030085a7 */ /* 0x000ea4000800007f */
[----:B--2---:R-:W-:Y:S05]  /*99f0*/  @!P0 BRA `(.L_x_71) ;  /* 0xfffffffc00f08947 */ /* 0x004fea000383ffff */
.L_x_62:
[----:B------:R-:W-:Y:S05]  /*9a00*/  BSYNC B0 ;  /* 0x0000000000007941 */ /* 0x000fea0003800000 */
.L_x_61:
[----:B------:R-:W-:Y:S05]  /*9a10*/  EXIT ;  /* 0x000000000000794d */ /* 0x000fea0003800000 */
.L_x_22:
[----:B-1----:R-:W-:-:S04]  /*9a20*/  IMAD.U32 R10, RZ, RZ, UR6 ;  /* 0x00000006ff0a7e24 */ /* 0x002fc8000f8e00ff */
[----:B------:R1:W4:Y:S03]  /*9a30*/  SYNCS.PHASECHK.TRANS64.TRYWAIT P0, [R10+URZ], R9 ;  /* 0x000000090a0075a7 */ /* 0x000326000800017f */
[----:B----4-:R-:W-:Y:S05]  /*9a40*/  @!P0 NANOSLEEP.SYNCS 0x989680 ;  /* 0x009896800000895d */ /* 0x010fea0003900000 */
[----:B------:R-:W4:Y:S02]  /*9a50*/  @!P0 SYNCS.PHASECHK.TRANS64 P0, [R10+URZ], R9 ;  /* 0x000000090a0085a7 */ /* 0x000f24000800007f */
[----:B----4-:R-:W-:Y:S05]  /*9a60*/  @!P0 BRA `(.L_x_22) ;  /* 0xfffffffc00ec8947 */ /* 0x010fea000383ffff */
[----:B------:R-:W-:Y:S05]  /*9a70*/  BRA `(.L_x_21) ;  /* 0xffffff7c00747947 */ /* 0x000fea000383ffff */
.L_x_28:
[----:B-1----:R-:W-:-:S04]  /*9a80*/  IMAD.U32 R16, RZ, RZ, UR12 ;  /* 0x0000000cff107e24 */ /* 0x002fc8000f8e00ff */
[----:B------:R1:W4:Y:S03]  /*9a90*/  SYNCS.PHASECHK.TRANS64.TRYWAIT P0, [R16+URZ], R11 ;  /* 0x0000000b100075a7 */ /* 0x000326000800017f */
[----:B----4-:R-:W-:Y:S05]  /*9aa0*/  @!P0 NANOSLEEP.SYNCS 0x989680 ;  /* 0x009896800000895d */ /* 0x010fea0003900000 */
[----:B------:R-:W4:Y:S02]  /*9ab0*/  @!P0 SYNCS.PHASECHK.TRANS64 P0, [R16+URZ], R11 ;  /* 0x0000000b100085a7 */ /* 0x000f24000800007f */
[----:B----4-:R-:W-:Y:S05]  /*9ac0*/  @!P0 BRA `(.L_x_28) ;  /* 0xfffffffc00ec8947 */ /* 0x010fea000383ffff */
[----:B------:R-:W-:Y:S05]  /*9ad0*/  BRA `(.L_x_27) ;  /* 0xffffff8400a47947 */ /* 0x000fea000383ffff */
.L_x_49:
[----:B------:R-:W-:Y:S01]  /*9ae0*/  BSSY B1, `(.L_x_72) ;  /* 0x0000006000017945 */ /* 0x000fe20003800000 */
[----:B------:R-:W-:-:S07]  /*9af0*/  IMAD.MOV.U32 R8, RZ, RZ, -0x1 ;  /* 0xffffffffff087424 */ /* 0x000fce00078e00ff */
[----:B------:R-:W-:Y:S05]  /*9b00*/  WARPSYNC.COLLECTIVE R8, `(.L_x_73) ;  /* 0x00000000080c7348 */ /* 0x000fea0003c00000 */
[----:B------:R-:W-:Y:S02]  /*9b10*/  ELECT P0, UR62, PT ;  /* 0x00000000003e782f */ /* 0x000fe40003800000 */
[----:B------:R-:W-:Y:S01]  /*9b20*/  MOV R8, UR62 ;  /* 0x0000003e00087c02 */ /* 0x000fe20008000f00 */
[----:B------:R-:W-:Y:S10]  /*9b30*/  ENDCOLLECTIVE ;  /* 0x000000000000791b */ /* 0x000ff40003800000 */
.L_x_73:
[----:B------:R-:W-:Y:S05]  /*9b40*/  BSYNC B1 ;  /* 0x0000000000017941 */ /* 0x000fea0003800000 */
.L_x_72:
[----:B------:R-:W-:Y:S05]  /*9b50*/  BRA `(.L_x_74) ;  /* 0xffffffec00a87947 */ /* 0x000fea000383ffff */
.L_x_52:
[----:B0-----:R0:W1:Y:S02]  /*9b60*/  SYNCS.PHASECHK.TRANS64.TRYWAIT P0, [R20+URZ+0x40], R9 ;  /* 0x00004009140075a7 */ /* 0x001064000800017f */
[----:B-1----:R-:W-:Y:S05]  /*9b70*/  @!P0 NANOSLEEP.SYNCS 0x989680 ;  /* 0x009896800000895d */ /* 0x002fea0003900000 */
[----:B------:R-:W1:Y:S02]  /*9b80*/  @!P0 SYNCS.PHASECHK.TRANS64 P0, [R20+URZ+0x40], R9 ;  /* 0x00004009140085a7 */ /* 0x000e64000800007f */
[----:B-1----:R-:W-:Y:S05]  /*9b90*/  @!P0 BRA `(.L_x_52) ;  /* 0xfffffffc00f08947 */ /* 0x002fea000383ffff */
[----:B------:R-:W-:Y:S05]  /*9ba0*/  BRA `(.L_x_75) ;  /* 0xffffffec00e07947 */ /* 0x000fea000383ffff */
.L_x_60:
[----:B------:R-:W-:Y:S01]  /*9bb0*/  BSSY B0, `(.L_x_76) ;  /* 0x0000006000007945 */ /* 0x000fe20003800000 */
[----:B------:R-:W-:-:S07]  /*9bc0*/  IMAD.MOV.U32 R8, RZ, RZ, -0x1 ;  /* 0xffffffffff087424 */ /* 0x000fce00078e00ff */
[----:B------:R-:W-:Y:S05]  /*9bd0*/  WARPSYNC.COLLECTIVE R8, `(.L_x_77) ;  /* 0x00000000080c7348 */ /* 0x000fea0003c00000 */
[----:B------:R-:W-:Y:S02]  /*9be0*/  ELECT P0, UR62, PT ;  /* 0x00000000003e782f */ /* 0x000fe40003800000 */
[----:B------:R-:W-:Y:S01]  /*9bf0*/  MOV R8, UR62 ;  /* 0x0000003e00087c02 */ /* 0x000fe20008000f00 */
[----:B------:R-:W-:Y:S10]  /*9c00*/  ENDCOLLECTIVE ;  /* 0x000000000000791b */ /* 0x000ff40003800000 */
.L_x_77:
[----:B------:R-:W-:Y:S05]  /*9c10*/  BSYNC B0 ;  /* 0x0000000000007941 */ /* 0x000fea0003800000 */
.L_x_76:
[----:B------:R-:W-:Y:S05]  /*9c20*/  BRA `(.L_x_78) ;  /* 0xfffffff800387947 */ /* 0x000fea000383ffff */
.L_x_64:
[----:B0-----:R0:W1:Y:S02]  /*9c30*/  SYNCS.PHASECHK.TRANS64.TRYWAIT P0, [R5+URZ], R2 ;  /* 0x00000002050075a7 */ /* 0x001064000800017f */
[----:B-1----:R-:W-:Y:S05]  /*9c40*/  @!P0 NANOSLEEP.SYNCS 0x989680 ;  /* 0x009896800000895d */ /* 0x002fea0003900000 */
[----:B------:R-:W1:Y:S02]  /*9c50*/  @!P0 SYNCS.PHASECHK.TRANS64 P0, [R5+URZ], R2 ;  /* 0x00000002050085a7 */ /* 0x000e64000800007f */
[----:B-1----:R-:W-:Y:S05]  /*9c60*/  @!P0 BRA `(.L_x_64) ;  /* 0xfffffffc00f08947 */ /* 0x002fea000383ffff */
[----:B------:R-:W-:Y:S05]  /*9c70*/  BRA `(.L_x_79) ;  /* 0xfffffff800787947 */ /* 0x000fea000383ffff */
.L_x_65:
[----:B0-----:R0:W1:Y:S02]  /*9c80*/  SYNCS.PHASECHK.TRANS64.TRYWAIT P0, [R7+URZ], R4 ;  /* 0x00000004070075a7 */ /* 0x001064000800017f */
[----:B-1----:R-:W-:Y:S05]  /*9c90*/  @!P0 NANOSLEEP.SYNCS 0x989680 ;  /* 0x009896800000895d */ /* 0x002fea0003900000 */
[----:B------:R-:W1:Y:S02]  /*9ca0*/  @!P0 SYNCS.PHASECHK.TRANS64 P0, [R7+URZ], R4 ;  /* 0x00000004070085a7 */ /* 0x000e64000800007f */
[----:B-1----:R-:W-:Y:S05]  /*9cb0*/  @!P0 BRA `(.L_x_65) ;  /* 0xfffffffc00f08947 */ /* 0x002fea000383ffff */
[----:B------:R-:W-:Y:S05]  /*9cc0*/  BRA `(.L_x_80) ;  /* 0xfffffff800887947 */ /* 0x000fea000383ffff */
.L_x_66:
[----:B0-----:R0:W1:Y:S02]  /*9cd0*/  SYNCS.PHASECHK.TRANS64.TRYWAIT P0, [R6+URZ], R5 ;  /* 0x00000005060075a7 */ /* 0x001064000800017f */
[----:B-1----:R-:W-:Y:S05]  /*9ce0*/  @!P0 NANOSLEEP.SYNCS 0x989680 ;  /* 0x009896800000895d */ /* 0x002fea0003900000 */
[----:B------:R-:W1:Y:S02]  /*9cf0*/  @!P0 SYNCS.PHASECHK.TRANS64 P0, [R6+URZ], R5 ;  /* 0x00000005060085a7 */ /* 0x000e64000800007f */
[----:B-1----:R-:W-:Y:S05]  /*9d00*/  @!P0 BRA `(.L_x_66) ;  /* 0xfffffffc00f08947 */ /* 0x002fea000383ffff */
[----:B------:R-:W-:Y:S05]  /*9d10*/  BRA `(.L_x_81) ;  /* 0xfffffff800987947 */ /* 0x000fea000383ffff */
.L_x_67:
[----:B0-----:R0:W1:Y:S02]  /*9d20*/  SYNCS.PHASECHK.TRANS64.TRYWAIT P0, [R9+URZ], R4 ;  /* 0x00000004090075a7 */ /* 0x001064000800017f */
[----:B-1----:R-:W-:Y:S05]  /*9d30*/  @!P0 NANOSLEEP.SYNCS 0x989680 ;  /* 0x009896800000895d */ /* 0x002fea0003900000 */
[----:B------:R-:W1:Y:S02]  /*9d40*/  @!P0 SYNCS.PHASECHK.TRANS64 P0, [R9+URZ], R4 ;  /* 0x00000004090085a7 */ /* 0x000e64000800007f */
[----:B-1----:R-:W-:Y:S05]  /*9d50*/  @!P0 BRA `(.L_x_67) ;  /* 0xfffffffc00f08947 */ /* 0x002fea000383ffff */
[----:B------:R-:W-:Y:S05]  /*9d60*/  BRA `(.L_x_82) ;  /* 0xfffffff800a87947 */ /* 0x000fea000383ffff */
.L_x_68:
[----:B0-----:R0:W1:Y:S02]  /*9d70*/  SYNCS.PHASECHK.TRANS64.TRYWAIT P0, [R6+URZ], R5 ;  /* 0x00000005060075a7 */ /* 0x001064000800017f */
[----:B-1----:R-:W-:Y:S05]  /*9d80*/  @!P0 NANOSLEEP.SYNCS 0x989680 ;  /* 0x009896800000895d */ /* 0x002fea0003900000 */
[----:B------:R-:W1:Y:S02]  /*9d90*/  @!P0 SYNCS.PHASECHK.TRANS64 P0, [R6+URZ], R5 ;  /* 0x00000005060085a7 */ /* 0x000e64000800007f */
[----:B-1----:R-:W-:Y:S05]  /*9da0*/  @!P0 BRA `(.L_x_68) ;  /* 0xfffffffc00f08947 */ /* 0x002fea000383ffff */
[----:B------:R-:W-:Y:S05]  /*9db0*/  BRA `(.L_x_83) ;  /* 0xfffffff800b87947 */ /* 0x000fea000383ffff */
.L_x_69:
[----:B0-----:R0:W1:Y:S02]  /*9dc0*/  SYNCS.PHASECHK.TRANS64.TRYWAIT P0, [R9+URZ], R4 ;  /* 0x00000004090075a7 */ /* 0x001064000800017f */
[----:B-1----:R-:W-:Y:S05]  /*9dd0*/  @!P0 NANOSLEEP.SYNCS 0x989680 ;  /* 0x009896800000895d */ /* 0x002fea0003900000 */
[----:B------:R-:W1:Y:S02]  /*9de0*/  @!P0 SYNCS.PHASECHK.TRANS64 P0, [R9+URZ], R4 ;  /* 0x00000004090085a7 */ /* 0x000e64000800007f */
[----:B-1----:R-:W-:Y:S05]  /*9df0*/  @!P0 BRA `(.L_x_69) ;  /* 0xfffffffc00f08947 */ /* 0x002fea000383ffff */
[----:B------:R-:W-:Y:S05]  /*9e00*/  BRA `(.L_x_84) ;  /* 0xfffffff800c87947 */ /* 0x000fea000383ffff */
.L_x_70:
[----:B0-----:R0:W1:Y:S02]  /*9e10*/  SYNCS.PHASECHK.TRANS64.TRYWAIT P0, [R6+URZ], R5 ;  /* 0x00000005060075a7 */ /* 0x001064000800017f */
[----:B-1----:R-:W-:Y:S05]  /*9e20*/  @!P0 NANOSLEEP.SYNCS 0x989680 ;  /* 0x009896800000895d */ /* 0x002fea0003900000 */
[----:B------:R-:W1:Y:S02]  /*9e30*/  @!P0 SYNCS.PHASECHK.TRANS64 P0, [R6+URZ], R5 ;  /* 0x00000005060085a7 */ /* 0x000e64000800007f */
[----:B-1----:R-:W-:Y:S05]  /*9e40*/  @!P0 BRA `(.L_x_70) ;  /* 0xfffffffc00f08947 */ /* 0x002fea000383ffff */
[----:B------:R-:W-:Y:S05]  /*9e50*/  BRA `(.L_x_85) ;  /* 0xfffffff800d07947 */ /* 0x000fea000383ffff */
.L_x_86:
[----:B------:R-:W-:-:S00]  /*9e60*/  BRA `(.L_x_86) ;  /* 0xfffffffc00fc7947 */ /* 0x000fc0000383ffff */
[----:B------:R-:W-:-:S00]  /*9e70*/  NOP ;  /* 0x0000000000007918 */ /* 0x000fc00000000000 */
        /* <DEDUP_REMOVED lines=8> */
.L_x_87:


//--------------------- .nv.shared._ZN7cutlass13device_kernelINS_4gemm6kernel13GemmUniversalIN4cute5tupleIJiiiiEEENS1_10collective13CollectiveMmaINS1_37MainloopSm90TmaGmmaWarpSpecializedFP8ILi8ENS5_IJNS4_1CILi2EEENSA_ILi1EEESC_EEENS1_35KernelTmaWarpSpecializedCooperativeEEENS5_IJNSA_ILi384EEENSA_ILi32EEENSA_ILi64EEEEEENS_12float_e4m3_tENS5_IJlSC_lEEESK_SL_NS4_8TiledMMAINS4_8MMA_AtomIJNS4_4SM904GMMA30MMA_64x32x32_F32E4M3E4M3_SS_TNILNSP_7ScaleInE1ELSR_1EEEEEENS4_6LayoutISD_NS5_IJSC_NSA_ILi0EEESV_EEEEENS5_IJNS4_10UnderscoreESY_SY_EEEEENS4_13SM90_TMA_LOADENS4_14ComposedLayoutINS4_7SwizzleILi2ELi4ELi3EEENS4_18smem_ptr_flag_bitsILi8EEENSU_INS5_IJNSA_ILi8EEESI_EEENS5_IJSI_SC_EEEEEEEvNS4_8identityENS4_23SM90_TMA_LOAD_MULTICASTES1B_vS1C_EENS_8epilogue10collective6detail29Sm90TmaWarpSpecializedAdapterINS1G_15DefaultEpilogueISK_SL_SL_NS1F_6thread17LinearCombinationISK_Li1EffLNS1K_9ScaleType4KindE0ELNS_15FloatRoundStyleE2ESK_EENS1_15EpilogueDefaultEEEEEvvEEEEvNT_6ParamsE --------------------------
	.section	.nv.shared._ZN7cutlass13device_kernelINS_4gemm6kernel13GemmUniversalIN4cute5tupleIJiiiiEEENS1_10collective13CollectiveMmaINS1_37MainloopSm90TmaGmmaWarpSpecializedFP8ILi8ENS5_IJNS4_1CILi2EEENSA_ILi1EEESC_EEENS1_35KernelTmaWarpSpecializedCooperativeEEENS5_IJNSA_ILi384EEENSA_ILi32EEENSA_ILi64EEEEEENS_12float_e4m3_tENS5_IJlSC_lEEESK_SL_NS4_8TiledMMAINS4_8MMA_AtomIJNS4_4SM904GMMA30MMA_64x32x32_F32E4M3E4M3_SS_TNILNSP_7ScaleInE1ELSR_1EEEEEENS4_6LayoutISD_NS5_IJSC_NSA_ILi0EEESV_EEEEENS5_IJNS4_10UnderscoreESY_SY_EEEEENS4_13SM90_TMA_LOADENS4_14ComposedLayoutINS4_7SwizzleILi2ELi4ELi3EEENS4_18smem_ptr_flag_bitsILi8EEENSU_INS5_IJNSA_ILi8EEESI_EEENS5_IJSI_SC_EEEEEEEvNS4_8identityENS4_23SM90_TMA_LOAD_MULTICASTES1B_vS1C_EENS_8epilogue10collective6detail29Sm90TmaWarpSpecializedAdapterINS1G_15DefaultEpilogueISK_SL_SL_NS1F_6thread17LinearCombinationISK_Li1EffLNS1K_9ScaleType4KindE0ELNS_15FloatRoundStyleE2ESK_EENS1_15EpilogueDefaultEEEEEvvEEEEvNT_6ParamsE,"aw",@nobits
	.sectionflags	@""
	.align	16
	.zero		1024


//--------------------- .nv.shared.reserved.0     --------------------------
	.section	.nv.shared.reserved.0,"aw",@nobits
	.weak		__nv_reservedSMEM_offset_0_alias
	.size		__nv_reservedSMEM_offset_0_alias, 0, 0
	.other		__nv_reservedSMEM_offset_0_alias,@"STO_CUDA_RESERVED_SHARED STV_DEFAULT"
__nv_reservedSMEM_offset_0_alias:
	.zero		0


//--------------------- .nv.global                --------------------------
	.section	.nv.global,"aw",@nobits
.nv.global:
	.type		_ZN40_INTERNAL_0cc71d7a_4_k_cu_37d1ec15_135634cute1_E,@object
	.size		_ZN40_INTERNAL_0cc71d7a_4_k_cu_37d1ec15_135634cute1_E,(_ZN40_INTERNAL_0cc71d7a_4_k_cu_37d1ec15_135634cuda3std3__45__cpo6cbeginE - _ZN40_INTERNAL_0cc71d7a_4_k_cu_37d1ec15_135634cute1_E)
_ZN40_INTERNAL_0cc71d7a_4_k_cu_37d1ec15_135634cute1_E:
	.zero		1
	.type		_ZN40_INTERNAL_0cc71d7a_4_k_cu_37d1ec15_135634cuda3std3__45__cpo6cbeginE,@object
	.size		_ZN40_INTERNAL_0cc71d7a_4_k_cu_37d1ec15_135634cuda3std3__45__cpo6cbeginE,(_ZN40_INTERNAL_0cc71d7a_4_k_cu_37d1ec15_135634cuda3std3__48in_placeE - _ZN40_INTERNAL_0cc71d7a_4_k_cu_37d1ec15_135634cuda3std3__45__cpo6cbeginE)
_ZN40_INTERNAL_0cc71d7a_4_k_cu_37d1ec15_135634cuda3std3__45__cpo6cbeginE:
	.zero		1
	.type		_ZN40_INTERNAL_0cc71d7a_4_k_cu_37d1ec15_135634cuda3std3__48in_placeE,@object
	.size		_ZN40_INTERNAL_0cc71d7a_4_k_cu_37d1ec15_135634cuda3std3__48in_placeE,(_ZN40_INTERNAL_0cc71d7a_4_k_cu_37d1ec15_135634cuda3std6ranges3__45__cpo9iter_moveE - _ZN40_INTERNAL_0cc71d7a_4_k_cu_37d1ec15_135634cuda3std3__48in_placeE)
_ZN40_INTERNAL_0cc71d7a_4_k_cu_37d1ec15_135634cuda3std3__48in_placeE:
	.zero		1
	.type		_ZN40_INTERNAL_0cc71d7a_4_k_cu_37d1ec15_135634cuda3std6ranges3__45__cpo9iter_moveE,@object
	.size		_ZN40_INTERNAL_0cc71d7a_4_k_cu_37d1ec15_135634cuda3std6ranges3__45__cpo9iter_moveE,(_ZN40_INTERNAL_0cc71d7a_4_k_cu_37d1ec15_135634cuda3std3__45__cpo5beginE - _ZN40_INTERNAL_0cc71d7a_4_k_cu_37d1ec15_135634cuda3std6ranges3__45__cpo9iter_moveE)
_ZN40_INTERNAL_0cc71d7a_4_k_cu_37d1ec15_135634cuda3std6ranges3__45__cpo9iter_moveE:
	.zero		1
	.type		_ZN40_INTERNAL_0cc71d7a_4_k_cu_37d1ec15_135634cuda3std3__45__cpo5beginE,@object
	.size		_ZN40_INTERNAL_0cc71d7a_4_k_cu_37d1ec15_135634cuda3std3__45__cpo5beginE,(_ZN40_INTERNAL_0cc71d7a_4_k_cu_37d1ec15_135634cuda3std3__442_GLOBAL__N__0cc71d7a_4_k_cu_37d1ec15_135636ignoreE - _ZN40_INTERNAL_0cc71d7a_4_k_cu_37d1ec15_135634cuda3std3__45__cpo5beginE)
_ZN40_INTERNAL_0cc71d7a_4_k_cu_37d1ec15_135634cuda3std3__45__cpo5beginE:
	.zero		1
	.type		_ZN40_INTERNAL_0cc71d7a_4_k_cu_37d1ec15_135634cuda3std3__442_GLOBAL__N__0cc71d7a_4_k_cu_37d1ec15_135636ignoreE,@object
	.size		_ZN40_INTERNAL_0cc71d7a_4_k_cu_37d1ec15_135634cuda3std3__442_GLOBAL__N__0cc71d7a_4_k_cu_37d1ec15_135636ignoreE,(_ZN40_INTERNAL_0cc71d7a_4_k_cu_37d1ec15_135634cute7productE - _ZN40_INTERNAL_0cc71d7a_4_k_cu_37d1ec15_135634cuda3std3__442_GLOBAL__N__0cc71d7a_4_k_cu_37d1ec15_135636ignoreE)
_ZN40_INTERNAL_0cc71d7a_4_k_cu_37d1ec15_135634cuda3std3__442_GLOBAL__N__0cc71d7a_4_k_cu_37d1ec15_135636ignoreE:
	.zero		1
	.type		_ZN40_INTERNAL_0cc71d7a_4_k_cu_37d1ec15_135634cute7productE,@object
	.size		_ZN40_INTERNAL_0cc71d7a_4_k_cu_37d1ec15_135634cute7productE,(_ZN40_INTERNAL_0cc71d7a_4_k_cu_37d1ec15_135634cuda3std3__45__cpo3endE - _ZN40_INTERNAL_0cc71d7a_4_k_cu_37d1ec15_135634cute7productE)
_ZN40_INTERNAL_0cc71d7a_4_k_cu_37d1ec15_135634cute7productE:
	.zero		1
	.type		_ZN40_INTERNAL_0cc71d7a_4_k_cu_37d1ec15_135634cuda3std3__45__cpo3endE,@object
	.size		_ZN40_INTERNAL_0cc71d7a_4_k_cu_37d1ec15_135634cuda3std3__45__cpo3endE,(_ZN40_INTERNAL_0cc71d7a_4_k_cu_37d1ec15_135634cuda3std3__419piecewise_constructE - _ZN40_INTERNAL_0cc71d7a_4_k_cu_37d1ec15_135634cuda3std3__45__cpo3endE)
_ZN40_INTERNAL_0cc71d7a_4_k_cu_37d1ec15_135634cuda3std3__45__cpo3endE:
	.zero		1
	.type		_ZN40_INTERNAL_0cc71d7a_4_k_cu_37d1ec15_135634cuda3std3__419piecewise_constructE,@object
	.size		_ZN40_INTERNAL_0cc71d7a_4_k_cu_37d1ec15_135634cuda3std3__419piecewise_constructE,(_ZN40_INTERNAL_0cc71d7a_4_k_cu_37d1ec15_135634cuda3std3__45__cpo4cendE - _ZN40_INTERNAL_0cc71d7a_4_k_cu_37d1ec15_135634cuda3std3__419piecewise_constructE)
_ZN40_INTERNAL_0cc71d7a_4_k_cu_37d1ec15_135634cuda3std3__419piecewise_constructE:
	.zero		1
	.type		_ZN40_INTERNAL_0cc71d7a_4_k_cu_37d1ec15_135634cuda3std3__45__cpo4cendE,@object
	.size		_ZN40_INTERNAL_0cc71d7a_4_k_cu_37d1ec15_135634cuda3std3__45__cpo4cendE,(_ZN40_INTERNAL_0cc71d7a_4_k_cu_37d1ec15_135634cuda3std6ranges3__45__cpo4swapE - _ZN40_INTERNAL_0cc71d7a_4_k_cu_37d1ec15_135634cuda3std3__45__cpo4cendE)
_ZN40_INTERNAL_0cc71d7a_4_k_cu_37d1ec15_135634cuda3std3__45__cpo4cendE:
	.zero		1
	.type		_ZN40_INTERNAL_0cc71d7a_4_k_cu_37d1ec15_135634cuda3std6ranges3__45__cpo4swapE,@object
	.size		_ZN40_INTERNAL_0cc71d7a_4_k_cu_37d1ec15_135634cuda3std6ranges3__45__cpo4swapE,(.L_7 - _ZN40_INTERNAL_0cc71d7a_4_k_cu_37d1ec15_135634cuda3std6ranges3__45__cpo4swapE)
_ZN40_INTERNAL_0cc71d7a_4_k_cu_37d1ec15_135634cuda3std6ranges3__45__cpo4swapE:
	.zero		1
.L_7:


//--------------------- .nv.constant0._ZN7cutlass13device_kernelINS_4gemm6kernel13GemmUniversalIN4cute5tupleIJiiiiEEENS1_10collective13CollectiveMmaINS1_37MainloopSm90TmaGmmaWarpSpecializedFP8ILi8ENS5_IJNS4_1CILi2EEENSA_ILi1EEESC_EEENS1_35KernelTmaWarpSpecializedCooperativeEEENS5_IJNSA_ILi384EEENSA_ILi32EEENSA_ILi64EEEEEENS_12float_e4m3_tENS5_IJlSC_lEEESK_SL_NS4_8TiledMMAINS4_8MMA_AtomIJNS4_4SM904GMMA30MMA_64x32x32_F32E4M3E4M3_SS_TNILNSP_7ScaleInE1ELSR_1EEEEEENS4_6LayoutISD_NS5_IJSC_NSA_ILi0EEESV_EEEEENS5_IJNS4_10UnderscoreESY_SY_EEEEENS4_13SM90_TMA_LOADENS4_14ComposedLayoutINS4_7SwizzleILi2ELi4ELi3EEENS4_18smem_ptr_flag_bitsILi8EEENSU_INS5_IJNSA_ILi8EEESI_EEENS5_IJSI_SC_EEEEEEEvNS4_8identityENS4_23SM90_TMA_LOAD_MULTICASTES1B_vS1C_EENS_8epilogue10collective6detail29Sm90TmaWarpSpecializedAdapterINS1G_15DefaultEpilogueISK_SL_SL_NS1F_6thread17LinearCombinationISK_Li1EffLNS1K_9ScaleType4KindE0ELNS_15FloatRoundStyleE2ESK_EENS1_15EpilogueDefaultEEEEEvvEEEEvNT_6ParamsE --------------------------
	.section	.nv.constant0._ZN7cutlass13device_kernelINS_4gemm6kernel13GemmUniversalIN4cute5tupleIJiiiiEEENS1_10collective13CollectiveMmaINS1_37MainloopSm90TmaGmmaWarpSpecializedFP8ILi8ENS5_IJNS4_1CILi2EEENSA_ILi1EEESC_EEENS1_35KernelTmaWarpSpecializedCooperativeEEENS5_IJNSA_ILi384EEENSA_ILi32EEENSA_ILi64EEEEEENS_12float_e4m3_tENS5_IJlSC_lEEESK_SL_NS4_8TiledMMAINS4_8MMA_AtomIJNS4_4SM904GMMA30MMA_64x32x32_F32E4M3E4M3_SS_TNILNSP_7ScaleInE1ELSR_1EEEEEENS4_6LayoutISD_NS5_IJSC_NSA_ILi0EEESV_EEEEENS5_IJNS4_10UnderscoreESY_SY_EEEEENS4_13SM90_TMA_LOADENS4_14ComposedLayoutINS4_7SwizzleILi2ELi4ELi3EEENS4_18smem_ptr_flag_bitsILi8EEENSU_INS5_IJNSA_ILi8EEESI_EEENS5_IJSI_SC_EEEEEEEvNS4_8identityENS4_23SM90_TMA_LOAD_MULTICASTES1B_vS1C_EENS_8epilogue10collective6detail29Sm90TmaWarpSpecializedAdapterINS1G_15DefaultEpilogueISK_SL_SL_NS1F_6thread17LinearCombinationISK_Li1EffLNS1K_9ScaleType4KindE0ELNS_15FloatRoundStyleE2ESK_EENS1_15EpilogueDefaultEEEEEvvEEEEvNT_6ParamsE,"a",@progbits
	.sectionflags	@""
	.align	4
.nv.constant0._ZN7cutlass13device_kernelINS_4gemm6kernel13GemmUniversalIN4cute5tupleIJiiiiEEENS1_10collective13CollectiveMmaINS1_37MainloopSm90TmaGmmaWarpSpecializedFP8ILi8ENS5_IJNS4_1CILi2EEENSA_ILi1EEESC_EEENS1_35KernelTmaWarpSpecializedCooperativeEEENS5_IJNSA_ILi384EEENSA_ILi32EEENSA_ILi64EEEEEENS_12float_e4m3_tENS5_IJlSC_lEEESK_SL_NS4_8TiledMMAINS4_8MMA_AtomIJNS4_4SM904GMMA30MMA_64x32x32_F32E4M3E4M3_SS_TNILNSP_7ScaleInE1ELSR_1EEEEEENS4_6LayoutISD_NS5_IJSC_NSA_ILi0EEESV_EEEEENS5_IJNS4_10UnderscoreESY_SY_EEEEENS4_13SM90_TMA_LOADENS4_14ComposedLayoutINS4_7SwizzleILi2ELi4ELi3EEENS4_18smem_ptr_flag_bitsILi8EEENSU_INS5_IJNSA_ILi8EEESI_EEENS5_IJSI_SC_EEEEEEEvNS4_8identityENS4_23SM90_TMA_LOAD_MULTICASTES1B_vS1C_EENS_8epilogue10collective6detail29Sm90TmaWarpSpecializedAdapterINS1G_15DefaultEpilogueISK_SL_SL_NS1F_6thread17LinearCombinationISK_Li1EffLNS1K_9ScaleType4KindE0ELNS_15FloatRoundStyleE2ESK_EENS1_15EpilogueDefaultEEEEEvvEEEEvNT_6ParamsE:
	.zero		1664


//--------------------- SYMBOLS --------------------------

	.type		.nv.reservedSmem.offset0,@object
	.size		.nv.reservedSmem.offset0,0x4
